	.target	sm_90a

	.elftype	@"ET_EXEC"


//--------------------- .note.nv.tkinfo           --------------------------
	.section	.note.nv.tkinfo,"",@"SHT_NOTE"
	.sectionflags	@"SHF_NOTE_NV_TKINFO"
	.tkinfo
        /*0018*/ 	.word	0x00000002
        /*0030*/ 	.string	""
        /*0030*/ 	.string	"ptxas"
        /*0030*/ 	.string	"Cuda compilation tools, release 13.0, V13.0.88"
        /*0030*/ 	.string	"Build cuda_13.0.r13.0/compiler.36424714_0"
        /*0030*/ 	.string	"-v  -suppress-debug-info  -lineinfo  -arch sm_90a "



//--------------------- .note.nv.cuinfo           --------------------------
	.section	.note.nv.cuinfo,"",@"SHT_NOTE"
	.sectionflags	@"SHF_NOTE_NV_CUINFO"
        /*0018*/ 	.short	0x0002
        /*001a*/ 	.short	0x005a
        /*001c*/ 	.short	0x0082
	.zero		2


//--------------------- .nv.info                  --------------------------
	.section	.nv.info,"",@"SHT_CUDA_INFO"
	.align	4


	//----- nvinfo : EIATTR_REGCOUNT
	.align		4
        /*0000*/ 	.byte	0x04, 0x2f
        /*0002*/ 	.short	(.L_1 - .L_0)
	.align		4
.L_0:
        /*0004*/ 	.word	index@(gluon_wgmma)
        /*0008*/ 	.word	0x0000005a


	//----- nvinfo : EIATTR_FRAME_SIZE
	.align		4
.L_1:
        /*000c*/ 	.byte	0x04, 0x11
        /*000e*/ 	.short	(.L_3 - .L_2)
	.align		4
.L_2:
        /*0010*/ 	.word	index@(gluon_wgmma)
        /*0014*/ 	.word	0x00000000


	//----- nvinfo : EIATTR_MIN_STACK_SIZE
	.align		4
.L_3:
        /*0018*/ 	.byte	0x04, 0x12
        /*001a*/ 	.short	(.L_5 - .L_4)
	.align		4
.L_4:
        /*001c*/ 	.word	index@(gluon_wgmma)
        /*0020*/ 	.word	0x00000000
.L_5:


//--------------------- .nv.compat                --------------------------
	.section	.nv.compat,"",@"SHT_CUDA_COMPAT_INFO"
	.align	4
        /*0000*/ 	.byte	0x02, 0x09, 0x01, 0x00, 0x02, 0x02, 0x04, 0x00, 0x02, 0x05, 0x05, 0x00, 0x03, 0x07, 0x01, 0x01
        /*0010*/ 	.byte	0x02, 0x03, 0x03, 0x00, 0x02, 0x06, 0x01, 0x00, 0x04, 0x0b, 0x08, 0x00, 0x00, 0x00, 0x00, 0x00
        /*0020*/ 	.byte	0x00, 0x00, 0x00, 0x00


//--------------------- .nv.info.gluon_wgmma      --------------------------
	.section	.nv.info.gluon_wgmma,"",@"SHT_CUDA_INFO"
	.sectionflags	@""
	.align	4


	//----- nvinfo : EIATTR_CUDA_API_VERSION
	.align		4
        /*0000*/ 	.byte	0x04, 0x37
        /*0002*/ 	.short	(.L_7 - .L_6)
.L_6:
        /*0004*/ 	.word	0x00000082


	//----- nvinfo : EIATTR_KPARAM_INFO
	.align		4
.L_7:
        /*0008*/ 	.byte	0x04, 0x17
        /*000a*/ 	.short	(.L_9 - .L_8)
.L_8:
        /*000c*/ 	.word	0x00000000
        /*0010*/ 	.short	0x000a
        /*0012*/ 	.short	0x0048
        /*0014*/ 	.byte	0x00, 0xf4, 0x21, 0x00


	//----- nvinfo : EIATTR_KPARAM_INFO
	.align		4
.L_9:
        /*0018*/ 	.byte	0x04, 0x17
        /*001a*/ 	.short	(.L_11 - .L_10)
.L_10:
        /*001c*/ 	.word	0x00000000
        /*0020*/ 	.short	0x0009
        /*0022*/ 	.short	0x0040
        /*0024*/ 	.byte	0x00, 0xf4, 0x21, 0x00


	//----- nvinfo : EIATTR_KPARAM_INFO
	.align		4
.L_11:
        /*0028*/ 	.byte	0x04, 0x17
        /*002a*/ 	.short	(.L_13 - .L_12)
.L_12:
        /*002c*/ 	.word	0x00000000
        /*0030*/ 	.short	0x0008
        /*0032*/ 	.short	0x0038
        /*0034*/ 	.byte	0x00, 0xf0, 0x21, 0x00


	//----- nvinfo : EIATTR_KPARAM_INFO
	.align		4
.L_13:
        /*0038*/ 	.byte	0x04, 0x17
        /*003a*/ 	.short	(.L_15 - .L_14)
.L_14:
        /*003c*/ 	.word	0x00000000
        /*0040*/ 	.short	0x0007
        /*0042*/ 	.short	0x0030
        /*0044*/ 	.byte	0x00, 0xf0, 0x21, 0x00


	//----- nvinfo : EIATTR_KPARAM_INFO
	.align		4
.L_15:
        /*0048*/ 	.byte	0x04, 0x17
        /*004a*/ 	.short	(.L_17 - .L_16)
.L_16:
        /*004c*/ 	.word	0x00000000
        /*0050*/ 	.short	0x0006
        /*0052*/ 	.short	0x0028
        /*0054*/ 	.byte	0x00, 0xf0, 0x21, 0x00


	//----- nvinfo : EIATTR_KPARAM_INFO
	.align		4
.L_17:
        /*0058*/ 	.byte	0x04, 0x17
        /*005a*/ 	.short	(.L_19 - .L_18)
.L_18:
        /*005c*/ 	.word	0x00000000
        /*0060*/ 	.short	0x0005
        /*0062*/ 	.short	0x0020
        /*0064*/ 	.byte	0x00, 0xf0, 0x11, 0x00


	//----- nvinfo : EIATTR_KPARAM_INFO
	.align		4
.L_19:
        /*0068*/ 	.byte	0x04, 0x17
        /*006a*/ 	.short	(.L_21 - .L_20)
.L_20:
        /*006c*/ 	.word	0x00000000
        /*0070*/ 	.short	0x0004
        /*0072*/ 	.short	0x001c
        /*0074*/ 	.byte	0x00, 0xf0, 0x11, 0x00


	//----- nvinfo : EIATTR_KPARAM_INFO
	.align		4
.L_21:
        /*0078*/ 	.byte	0x04, 0x17
        /*007a*/ 	.short	(.L_23 - .L_22)
.L_22:
        /*007c*/ 	.word	0x00000000
        /*0080*/ 	.short	0x0003
        /*0082*/ 	.short	0x0018
        /*0084*/ 	.byte	0x00, 0xf0, 0x11, 0x00


	//----- nvinfo : EIATTR_KPARAM_INFO
	.align		4
.L_23:
        /*0088*/ 	.byte	0x04, 0x17
        /*008a*/ 	.short	(.L_25 - .L_24)
.L_24:
        /*008c*/ 	.word	0x00000000
        /*0090*/ 	.short	0x0002
        /*0092*/ 	.short	0x0010
        /*0094*/ 	.byte	0x00, 0xf4, 0x21, 0x00


	//----- nvinfo : EIATTR_KPARAM_INFO
	.align		4
.L_25:
        /*0098*/ 	.byte	0x04, 0x17
        /*009a*/ 	.short	(.L_27 - .L_26)
.L_26:
        /*009c*/ 	.word	0x00000000
        /*00a0*/ 	.short	0x0001
        /*00a2*/ 	.short	0x0008
        /*00a4*/ 	.byte	0x00, 0xf4, 0x21, 0x00


	//----- nvinfo : EIATTR_KPARAM_INFO
	.align		4
.L_27:
        /*00a8*/ 	.byte	0x04, 0x17
        /*00aa*/ 	.short	(.L_29 - .L_28)
.L_28:
        /*00ac*/ 	.word	0x00000000
        /*00b0*/ 	.short	0x0000
        /*00b2*/ 	.short	0x0000
        /*00b4*/ 	.byte	0x00, 0xf4, 0x21, 0x00


	//----- nvinfo : EIATTR_SPARSE_MMA_MASK
	.align		4
.L_29:
        /*00b8*/ 	.byte	0x03, 0x50
        /*00ba*/ 	.short	0x0000


	//----- nvinfo : EIATTR_MAXREG_COUNT
	.align		4
        /*00bc*/ 	.byte	0x03, 0x1b
        /*00be*/ 	.short	0x00ff


	//----- nvinfo : EIATTR_NUM_BARRIERS
	.align		4
        /*00c0*/ 	.byte	0x02, 0x4c
        /*00c2*/ 	.byte	0x01
	.zero		1


	//----- nvinfo : EIATTR_MERCURY_ISA_VERSION
	.align		4
        /*00c4*/ 	.byte	0x03, 0x5f
        /*00c6*/ 	.short	0x0101


	//----- nvinfo : EIATTR_INT_WARP_WIDE_INSTR_OFFSETS
	.align		4
        /*00c8*/ 	.byte	0x04, 0x31
        /*00ca*/ 	.short	(.L_31 - .L_30)


	//   ....[0]....
.L_30:
        /*00cc*/ 	.word	0x00001320


	//   ....[1]....
        /*00d0*/ 	.word	0x00001340


	//   ....[2]....
        /*00d4*/ 	.word	0x00001350


	//   ....[3]....
        /*00d8*/ 	.word	0x00001430


	//   ....[4]....
        /*00dc*/ 	.word	0x00001910


	//   ....[5]....
        /*00e0*/ 	.word	0x00001920


	//   ....[6]....
        /*00e4*/ 	.word	0x00001990


	//   ....[7]....
        /*00e8*/ 	.word	0x000019a0


	//   ....[8]....
        /*00ec*/ 	.word	0x00002090


	//   ....[9]....
        /*00f0*/ 	.word	0x000020a0


	//----- nvinfo : EIATTR_COOP_GROUP_MASK_REGIDS
	.align		4
.L_31:
        /*00f4*/ 	.byte	0x04, 0x29
        /*00f6*/ 	.short	(.L_33 - .L_32)


	//   ....[0]....
.L_32:
        /*00f8*/ 	.word	0xffffffff


	//   ....[1]....
        /*00fc*/ 	.word	0xffffffff


	//   ....[2]....
        /*0100*/ 	.word	0xffffffff


	//----- nvinfo : EIATTR_COOP_GROUP_INSTR_OFFSETS
	.align		4
.L_33:
        /*0104*/ 	.byte	0x04, 0x28
        /*0106*/ 	.short	(.L_35 - .L_34)


	//   ....[0]....
.L_34:
        /*0108*/ 	.word	0x00000150


	//   ....[1]....
        /*010c*/ 	.word	0x00000700


	//   ....[2]....
        /*0110*/ 	.word	0x00000cf0


	//----- nvinfo : EIATTR_MBARRIER_INSTR_OFFSETS
	.align		4
.L_35:
        /*0114*/ 	.byte	0x04, 0x39
        /*0116*/ 	.short	(.L_37 - .L_36)


	//   ....[0]....
.L_36:
        /*0118*/ 	.word	0x000014b0
        /*011c*/ 	.word	0x000000ff
        /*0120*/ 	.word	0x00018000
        /*0124*/ 	.short	0x0100
        /*0126*/ 	.byte	0x14
	.zero		1


	//   ....[1]....
        /*0128*/ 	.word	0x00001600
        /*012c*/ 	.word	0x000000ff
        /*0130*/ 	.word	0x00018008
        /*0134*/ 	.short	0x0100
        /*0136*/ 	.byte	0x14
	.zero		1


	//   ....[2]....
        /*0138*/ 	.word	0x00001630
        /*013c*/ 	.word	0x000000ff
        /*0140*/ 	.word	0x00018010
        /*0144*/ 	.short	0x0100
        /*0146*/ 	.byte	0x14
	.zero		1


	//   ....[3]....
        /*0148*/ 	.word	0x00001a50
        /*014c*/ 	.word	0x000000ff
        /*0150*/ 	.word	0x00018000
        /*0154*/ 	.short	0x010a
        /*0156*/ 	.byte	0x12
	.zero		1


	//   ....[4]....
        /*0158*/ 	.word	0x00001dd0
        /*015c*/ 	.word	0x000000ff
        /*0160*/ 	.word	0x00018000
        /*0164*/ 	.short	0x0108
        /*0166*/ 	.byte	0x14
	.zero		1


	//   ....[5]....
        /*0168*/ 	.word	0x00001ef0
        /*016c*/ 	.word	0x000000ff
        /*0170*/ 	.word	0x00018008
        /*0174*/ 	.short	0x0108
        /*0176*/ 	.byte	0x14
	.zero		1


	//   ....[6]....
        /*0178*/ 	.word	0x00001fd0
        /*017c*/ 	.word	0x000000ff
        /*0180*/ 	.word	0x00018010
        /*0184*/ 	.short	0x0108
        /*0186*/ 	.byte	0x14
	.zero		1


	//   ....[7]....
        /*0188*/ 	.word	0x00002170
        /*018c*/ 	.word	0x000000ff
        /*0190*/ 	.word	0x00018000
        /*0194*/ 	.short	0x010a
        /*0196*/ 	.byte	0x12
	.zero		1


	//----- nvinfo : EIATTR_NUM_MBARRIERS
	.align		4
.L_37:
        /*0198*/ 	.byte	0x03, 0x38
        /*019a*/ 	.short	0x0003


	//----- nvinfo : EIATTR_EXIT_INSTR_OFFSETS
	.align		4
        /*019c*/ 	.byte	0x04, 0x1c
        /*019e*/ 	.short	(.L_39 - .L_38)


	//   ....[0]....
.L_38:
        /*01a0*/ 	.word	0x00002160


	//----- nvinfo : EIATTR_REQNTID
	.align		4
.L_39:
        /*01a4*/ 	.byte	0x04, 0x10
        /*01a6*/ 	.short	(.L_41 - .L_40)
.L_40:
        /*01a8*/ 	.word	0x00000100
        /*01ac*/ 	.word	0x00000001
        /*01b0*/ 	.word	0x00000001


	//----- nvinfo : EIATTR_CRS_STACK_SIZE
	.align		4
.L_41:
        /*01b4*/ 	.byte	0x04, 0x1e
        /*01b6*/ 	.short	(.L_43 - .L_42)
.L_42:
        /*01b8*/ 	.word	0x00000000


	//----- nvinfo : EIATTR_CBANK_PARAM_SIZE
	.align		4
.L_43:
        /*01bc*/ 	.byte	0x03, 0x19
        /*01be*/ 	.short	0x0050


	//----- nvinfo : EIATTR_PARAM_CBANK
	.align		4
        /*01c0*/ 	.byte	0x04, 0x0a
        /*01c2*/ 	.short	(.L_45 - .L_44)
	.align		4
.L_44:
        /*01c4*/ 	.word	index@(.nv.constant0.gluon_wgmma)
        /*01c8*/ 	.short	0x0210
        /*01ca*/ 	.short	0x0050


	//----- nvinfo : EIATTR_SW_WAR
	.align		4
.L_45:
        /*01cc*/ 	.byte	0x04, 0x36
        /*01ce*/ 	.short	(.L_47 - .L_46)
.L_46:
        /*01d0*/ 	.word	0x00000008
.L_47:


//--------------------- .nv.callgraph             --------------------------
	.section	.nv.callgraph,"",@"SHT_CUDA_CALLGRAPH"
	.align	4
	.sectionentsize	8
	.align		4
        /*0000*/ 	.word	0x00000000
	.align		4
        /*0004*/ 	.word	0xffffffff
	.align		4
        /*0008*/ 	.word	0x00000000
	.align		4
        /*000c*/ 	.word	0xfffffffe
	.align		4
        /*0010*/ 	.word	0x00000000
	.align		4
        /*0014*/ 	.word	0xfffffffd
	.align		4
        /*0018*/ 	.word	0x00000000
	.align		4
        /*001c*/ 	.word	0xfffffffc


//--------------------- .text.gluon_wgmma         --------------------------
	.section	.text.gluon_wgmma,"ax",@progbits
	.align	128
        .global         gluon_wgmma
        .type           gluon_wgmma,@function
        .size           gluon_wgmma,(.L_x_52 - gluon_wgmma)
        .other          gluon_wgmma,@"STO_CUDA_ENTRY STV_DEFAULT"
gluon_wgmma:
.text.gluon_wgmma:
[----:B------:R-:W-:Y:S01]  /*0000*/  LDC R1, c[0x0][0x28] ;  /* 0x00000a00ff017b82 */ /* 0x000fe20000000800 */
[----:B------:R-:W1:Y:S07]  /*0010*/  S2R R0, SR_TID.X ;  /* 0x0000000000007919 */ /* 0x000e6e0000002100 */
[----:B------:R-:W2:Y:S01]  /*0020*/  S2UR UR4, SR_CgaCtaId ;  /* 0x00000000000479c3 */ /* 0x000ea20000008800 */
[----:B------:R-:W-:Y:S01]  /*0030*/  UMOV UR20, 0x400 ;  /* 0x0000040000147882 */ /* 0x000fe20000000000 */
[----:B------:R-:W-:Y:S01]  /*0040*/  ULDC UR6, c[0x0][0xc] ;  /* 0x0000030000067ab9 */ /* 0x000fe20000000800 */
[----:B------:R-:W-:Y:S01]  /*0050*/  ULDC.64 UR26, c[0x0][0x250] ;  /* 0x00009400001a7ab9 */ /* 0x000fe20000000a00 */
[----:B------:R-:W-:Y:S04]  /*0060*/  BSSY B0, `(.L_x_0) ;  /* 0x000001f000007945 */ /* 0x000fe80003800000 */
[----:B------:R-:W3:Y:S08]  /*0070*/  LDC R4, c[0x0][0x228] ;  /* 0x00008a00ff047b82 */ /* 0x000ef00000000800 */
[----:B------:R-:W4:Y:S08]  /*0080*/  LDC R13, c[0x0][0x230] ;  /* 0x00008c00ff0d7b82 */ /* 0x000f300000000800 */
[----:B------:R-:W-:Y:S01]  /*0090*/  S2UR UR32, SR_CTAID.Y ;  /* 0x00000000002079c3 */ /* 0x000fe20000002600 */
[----:B--2---:R-:W-:-:S03]  /*00a0*/  ULEA UR20, UR4, UR20, 0x18 ;  /* 0x0000001404147291 */ /* 0x004fc6000f8ec03f */
[----:B------:R-:W-:Y:S01]  /*00b0*/  ULDC UR4, c[0x0][0x10] ;  /* 0x0000040000047ab9 */ /* 0x000fe20000000800 */
[----:B-1----:R-:W-:-:S03]  /*00c0*/  LOP3.LUT R6, R0, 0xff, RZ, 0xc0, !PT ;  /* 0x000000ff00067812 */ /* 0x002fc600078ec0ff */
[----:B------:R-:W1:Y:S01]  /*00d0*/  S2UR UR5, SR_CTAID.Z ;  /* 0x00000000000579c3 */ /* 0x000e620000002700 */
[----:B---3--:R-:W-:Y:S01]  /*00e0*/  VIADD R4, R4, 0xffffffff ;  /* 0xffffffff04047836 */ /* 0x008fe20000000000 */
[C---:B------:R-:W-:Y:S02]  /*00f0*/  ISETP.GE.U32.AND P0, PT, R6.reuse, 0x20, PT ;  /* 0x000000200600780c */ /* 0x040fe40003f06070 */
[C---:B------:R-:W-:Y:S02]  /*0100*/  ISETP.NE.U32.AND P2, PT, R6.reuse, RZ, PT ;  /* 0x000000ff0600720c */ /* 0x040fe40003f45070 */
[----:B------:R-:W-:Y:S02]  /*0110*/  LEA R12, R6, UR20, 0x2 ;  /* 0x00000014060c7c11 */ /* 0x000fe4000f8e10ff */
[----:B------:R-:W2:Y:S01]  /*0120*/  S2UR UR33, SR_CTAID.X ;  /* 0x00000000002179c3 */ /* 0x000ea20000002500 */
[----:B----4-:R-:W-:-:S06]  /*0130*/  VIADD R9, R13, 0xffffffff ;  /* 0xffffffff0d097836 */ /* 0x010fcc0000000000 */
[----:B------:R3:W-:Y:S01]  /*0140*/  @!P0 STS [R12], RZ ;  /* 0x000000ff0c008388 */ /* 0x0007e20000000800 */
[----:B------:R-:W-:-:S03]  /*0150*/  NOP ;  /* 0x0000000000007918 */ /* 0x000fc60000000000 */
[----:B------:R3:W-:Y:S01]  /*0160*/  @!P2 STS [UR20+0x24], R4 ;  /* 0x00002404ff00a988 */ /* 0x0007e20008000814 */
[----:B-1----:R-:W-:-:S03]  /*0170*/  UIMAD UR4, UR5, UR4, UR32 ;  /* 0x00000004050472a4 */ /* 0x002fc6000f8e0220 */
[----:B------:R3:W-:Y:S01]  /*0180*/  @!P2 STS [UR20+0x20], R9 ;  /* 0x00002009ff00a988 */ /* 0x0007e20008000814 */
[----:B--2---:R-:W-:-:S04]  /*0190*/  UIMAD UR4, UR4, UR6, UR33 ;  /* 0x00000006040472a4 */ /* 0x004fc8000f8e0221 */
[----:B------:R-:W-:-:S03]  /*01a0*/  UIMAD UR5, UR4, 0x180, URZ ;  /* 0x00000180040578a4 */ /* 0x000fc6000f8e023f */
[----:B------:R-:W-:Y:S01]  /*01b0*/  UMOV UR4, URZ ;  /* 0x0000003f00047c82 */ /* 0x000fe20008000000 */
[----:B------:R-:W-:-:S04]  /*01c0*/  UIADD3 UR22, UP0, UR5, UR26, URZ ;  /* 0x0000001a05167290 */ /* 0x000fc8000ff1e03f */
[----:B------:R-:W-:Y:S01]  /*01d0*/  ULEA.HI.X.SX32 UR23, UR5, UR27, 0x1, UP0 ;  /* 0x0000001b05177291 */ /* 0x000fe200080f0e3f */
[----:B---3--:R-:W-:Y:S11]  /*01e0*/  @P2 BRA `(.L_x_1) ;  /* 0x0000000000182947 */ /* 0x008ff60003800000 */
[----:B------:R-:W1:Y:S01]  /*01f0*/  LDS R2, [UR20+0x8] ;  /* 0x00000814ff027984 */ /* 0x000e620008000800 */
[----:B------:R-:W2:Y:S01]  /*0200*/  LDC.64 R10, c[0x0][0x210] ;  /* 0x00008400ff0a7b82 */ /* 0x000ea20000000a00 */
[----:B------:R-:W-:Y:S02]  /*0210*/  IMAD.MOV.U32 R3, RZ, RZ, 0x70 ;  /* 0x00000070ff037424 */ /* 0x000fe400078e00ff */
[----:B--2---:R2:W-:Y:S03]  /*0220*/  STS.64 [UR20], R10 ;  /* 0x0000000aff007988 */ /* 0x0045e60008000a14 */
[----:B-1----:R-:W-:-:S05]  /*0230*/  LOP3.LUT R2, R2, 0x10, R3, 0xd8, !PT ;  /* 0x0000001002027812 */ /* 0x002fca00078ed803 */
[----:B------:R2:W-:Y:S02]  /*0240*/  STS [UR20+0x8], R2 ;  /* 0x00000802ff007988 */ /* 0x0005e40008000814 */
.L_x_1:
[----:B------:R-:W-:Y:S05]  /*0250*/  BSYNC B0 ;  /* 0x0000000000007941 */ /* 0x000fea0003800000 */
.L_x_0:
[----:B------:R-:W-:Y:S04]  /*0260*/  BSSY B0, `(.L_x_2) ;  /* 0x000000a000007945 */ /* 0x000fe80003800000 */
[----:B------:R-:W-:Y:S05]  /*0270*/  @P2 BRA `(.L_x_3) ;  /* 0x0000000000202947 */ /* 0x000fea0003800000 */
[----:B--2---:R-:W1:Y:S01]  /*0280*/  LDS R2, [UR20+0x34] ;  /* 0x00003414ff027984 */ /* 0x004e620008000800 */
[----:B------:R-:W-:Y:S02]  /*0290*/  IMAD.MOV.U32 R3, RZ, RZ, 0x3f000000 ;  /* 0x3f000000ff037424 */ /* 0x000fe400078e00ff */
[----:B------:R-:W-:Y:S01]  /*02a0*/  @!P2 IMAD.MOV.U32 R5, RZ, RZ, 0x7f ;  /* 0x0000007fff05a424 */ /* 0x000fe200078e00ff */
[----:B------:R-:W2:Y:S02]  /*02b0*/  @!P2 LDS R8, [UR20+0x38] ;  /* 0x00003814ff08a984 */ /* 0x000ea40008000800 */
[----:B-1----:R-:W-:Y:S02]  /*02c0*/  LOP3.LUT R2, R2, 0xff000000, R3, 0xb8, !PT ;  /* 0xff00000002027812 */ /* 0x002fe400078eb803 */
[----:B--2---:R-:W-:-:S03]  /*02d0*/  @!P2 LOP3.LUT R3, R8, 0xff, R5, 0xb8, !PT ;  /* 0x000000ff0803a812 */ /* 0x004fc600078eb805 */
[----:B------:R1:W-:Y:S04]  /*02e0*/  STS [UR20+0x34], R2 ;  /* 0x00003402ff007988 */ /* 0x0003e80008000814 */
[----:B------:R1:W-:Y:S02]  /*02f0*/  @!P2 STS [UR20+0x38], R3 ;  /* 0x00003803ff00a988 */ /* 0x0003e40008000814 */
.L_x_3:
[----:B------:R-:W-:Y:S05]  /*0300*/  BSYNC B0 ;  /* 0x0000000000007941 */ /* 0x000fea0003800000 */
.L_x_2:
[----:B------:R-:W-:Y:S04]  /*0310*/  BSSY B0, `(.L_x_4) ;  /* 0x000000e000007945 */ /* 0x000fe80003800000 */
[----:B------:R-:W-:Y:S05]  /*0320*/  @P2 BRA `(.L_x_5) ;  /* 0x0000000000302947 */ /* 0x000fea0003800000 */
[----:B-1----:R-:W1:Y:S01]  /*0330*/  LDS R3, [UR20+0x34] ;  /* 0x00003414ff037984 */ /* 0x002e620008000800 */
[----:B--2---:R-:W2:Y:S03]  /*0340*/  LDC.64 R10, c[0x0][0x238] ;  /* 0x00008e00ff0a7b82 */ /* 0x004ea60000000a00 */
[----:B------:R-:W3:Y:S01]  /*0350*/  LDS R2, [UR20+0x1c] ;  /* 0x00001c14ff027984 */ /* 0x000ee20008000800 */
[C---:B--2---:R-:W-:Y:S01]  /*0360*/  SHF.L.U64.HI R8, R10.reuse, 0x1, R11 ;  /* 0x000000010a087819 */ /* 0x044fe2000001020b */
[----:B------:R-:W-:-:S03]  /*0370*/  IMAD.SHL.U32 R5, R10, 0x2, RZ ;  /* 0x000000020a057824 */ /* 0x000fc600078e00ff */
[--C-:B------:R-:W-:Y:S02]  /*0380*/  SHF.R.U32.HI R7, RZ, 0x4, R8.reuse ;  /* 0x00000004ff077819 */ /* 0x100fe40000011608 */
[----:B------:R-:W-:-:S05]  /*0390*/  SHF.R.U64 R5, R5, 0x4, R8 ;  /* 0x0000000405057819 */ /* 0x000fca0000001208 */
[----:B------:R4:W-:Y:S01]  /*03a0*/  STS [UR20+0xc], R5 ;  /* 0x00000c05ff007988 */ /* 0x0009e20008000814 */
[----:B-1----:R-:W-:Y:S02]  /*03b0*/  LOP3.LUT R3, R3, 0x7, RZ, 0xb8, !PT ;  /* 0x0000000703037812 */ /* 0x002fe400078eb8ff */
[----:B---3--:R-:W-:-:S03]  /*03c0*/  LOP3.LUT R2, R2, 0xf, R7, 0xb8, !PT ;  /* 0x0000000f02027812 */ /* 0x008fc600078eb807 */
[----:B------:R4:W-:Y:S04]  /*03d0*/  STS [UR20+0x34], R3 ;  /* 0x00003403ff007988 */ /* 0x0009e80008000814 */
[----:B------:R4:W-:Y:S02]  /*03e0*/  STS [UR20+0x1c], R2 ;  /* 0x00001c02ff007988 */ /* 0x0009e40008000814 */
.L_x_5:
[----:B------:R-:W-:Y:S05]  /*03f0*/  BSYNC B0 ;  /* 0x0000000000007941 */ /* 0x000fea0003800000 */
.L_x_4:
[----:B------:R-:W-:Y:S04]  /*0400*/  BSSY B1, `(.L_x_6) ;  /* 0x000001a000017945 */ /* 0x000fe80003800000 */
[----:B------:R-:W-:Y:S04]  /*0410*/  BSSY B0, `(.L_x_7) ;  /* 0x0000015000007945 */ /* 0x000fe80003800000 */
[----:B------:R-:W-:Y:S05]  /*0420*/  @P2 BRA `(.L_x_8) ;  /* 0x0000000000202947 */ /* 0x000fea0003800000 */
[----:B-12-4-:R-:W1:Y:S02]  /*0430*/  LDS R2, [UR20+0x34] ;  /* 0x00003414ff027984 */ /* 0x016e640008000800 */
[----:B-1----:R-:W-:-:S05]  /*0440*/  LOP3.LUT R2, R2, 0x38, RZ, 0xb8, !PT ;  /* 0x0000003802027812 */ /* 0x002fca00078eb8ff */
[----:B------:R1:W-:Y:S01]  /*0450*/  STS [UR20+0x34], R2 ;  /* 0x00003402ff007988 */ /* 0x0003e20008000814 */
[----:B------:R-:W-:Y:S05]  /*0460*/  @P2 BRA `(.L_x_9) ;  /* 0x0000000000202947 */ /* 0x000fea0003800000 */
[----:B-1----:R-:W1:Y:S01]  /*0470*/  LDS R2, [UR20+0x8] ;  /* 0x00000814ff027984 */ /* 0x002e620008000800 */
[----:B------:R-:W-:-:S05]  /*0480*/  IMAD.MOV.U32 R3, RZ, RZ, 0x780 ;  /* 0x00000780ff037424 */ /* 0x000fca00078e00ff */
[----:B-1----:R-:W-:-:S05]  /*0490*/  LOP3.LUT R2, R2, 0x300, R3, 0xd8, !PT ;  /* 0x0000030002027812 */ /* 0x002fca00078ed803 */
[----:B------:R3:W-:Y:S02]  /*04a0*/  STS [UR20+0x8], R2 ;  /* 0x00000802ff007988 */ /* 0x0007e40008000814 */
.L_x_8:
[----:B------:R-:W-:Y:S05]  /*04b0*/  @P2 BRA `(.L_x_10) ;  /* 0x0000000000282947 */ /* 0x000fea0003800000 */
[----:B-1234-:R-:W1:Y:S02]  /*04c0*/  LDS R2, [UR20+0x8] ;  /* 0x00000814ff027984 */ /* 0x01ee640008000800 */
[----:B-1----:R-:W-:-:S05]  /*04d0*/  LOP3.LUT R2, R2, 0x1800, RZ, 0xb8, !PT ;  /* 0x0000180002027812 */ /* 0x002fca00078eb8ff */
[----:B------:R2:W-:Y:S02]  /*04e0*/  STS [UR20+0x8], R2 ;  /* 0x00000802ff007988 */ /* 0x0005e40008000814 */
.L_x_9:
[----:B------:R-:W-:Y:S05]  /*04f0*/  @P2 BREAK B0 ;  /* 0x0000000000002942 */ /* 0x000fea0003800000 */
[----:B------:R-:W-:Y:S05]  /*0500*/  @P2 BRA `(.L_x_11) ;  /* 0x0000000000242947 */ /* 0x000fea0003800000 */
[----:B------:R-:W3:Y:S01]  /*0510*/  LDS R3, [UR20+0x8] ;  /* 0x00000814ff037984 */ /* 0x000ee20008000800 */
[----:B-12---:R-:W-:-:S05]  /*0520*/  IMAD.MOV.U32 R2, RZ, RZ, 0x6000 ;  /* 0x00006000ff027424 */ /* 0x006fca00078e00ff */
[----:B---3--:R-:W-:-:S04]  /*0530*/  LOP3.LUT R2, R3, 0x6000, R2, 0xd8, !PT ;  /* 0x0000600003027812 */ /* 0x008fc800078ed802 */
[----:B------:R-:W-:-:S05]  /*0540*/  LOP3.LUT R2, R2, 0x400000, RZ, 0xb8, !PT ;  /* 0x0040000002027812 */ /* 0x000fca00078eb8ff */
[----:B------:R5:W-:Y:S02]  /*0550*/  STS [UR20+0x8], R2 ;  /* 0x00000802ff007988 */ /* 0x000be40008000814 */
.L_x_10:
[----:B------:R-:W-:Y:S05]  /*0560*/  BSYNC B0 ;  /* 0x0000000000007941 */ /* 0x000fea0003800000 */
.L_x_7:
[----:B-12345:R-:W1:Y:S02]  /*0570*/  @!P2 LDS R2, [UR20+0x8] ;  /* 0x00000814ff02a984 */ /* 0x03ee640008000800 */
[----:B-1----:R-:W-:-:S05]  /*0580*/  @!P2 LOP3.LUT R2, R2, 0x8000, RZ, 0xb8, !PT ;  /* 0x000080000202a812 */ /* 0x002fca00078eb8ff */
[----:B------:R3:W-:Y:S02]  /*0590*/  @!P2 STS [UR20+0x8], R2 ;  /* 0x00000802ff00a988 */ /* 0x0007e40008000814 */
.L_x_11:
[----:B------:R-:W-:Y:S05]  /*05a0*/  BSYNC B1 ;  /* 0x0000000000017941 */ /* 0x000fea0003800000 */
.L_x_6:
[----:B------:R-:W-:Y:S05]  /*05b0*/  WARPSYNC.ALL ;  /* 0x0000000000007948 */ /* 0x000fea0003800000 */
[----:B------:R-:W-:Y:S05]  /*05c0*/  @P0 BRA `(.L_x_12) ;  /* 0x0000000000280947 */ /* 0x000fea0003800000 */
[----:B-123--:R-:W1:Y:S01]  /*05d0*/  S2R R2, SR_LANEID ;  /* 0x0000000000027919 */ /* 0x00ee620000000000 */
[----:B------:R-:W-:Y:S05]  /*05e0*/  WARPSYNC.ALL ;  /* 0x0000000000007948 */ /* 0x000fea0003800000 */
[----:B-1----:R-:W-:-:S05]  /*05f0*/  IMAD.SHL.U32 R5, R2, 0x4, RZ ;  /* 0x0000000402057824 */ /* 0x002fca00078e00ff */
[----:B------:R-:W1:Y:S01]  /*0600*/  LDS R7, [R5+UR20] ;  /* 0x0000001405077984 */ /* 0x000e620008000800 */
[----:B------:R-:W-:-:S05]  /*0610*/  IADD3 R2, P1, R5, UR22, RZ ;  /* 0x0000001605027c10 */ /* 0x000fca000ff3e0ff */
[----:B------:R-:W-:-:S05]  /*0620*/  IMAD.X R3, RZ, RZ, UR23, P1 ;  /* 0x00000017ff037e24 */ /* 0x000fca00088e06ff */
[----:B-1----:R4:W5:Y:S01]  /*0630*/  ATOMG.E.EXCH.STRONG.GPU PT, RZ, [R2], R7 ;  /* 0x0000000702ff73a8 */ /* 0x00296200041ee100 */
[----:B------:R-:W-:-:S04]  /*0640*/  DEPBAR {5,4,3,2,1,0} ;  /* 0x0000003f0000791a */ /* 0x000fc80000000000 */
[----:B------:R4:W-:Y:S01]  /*0650*/  UTMACCTL.IV [UR22] ;  /* 0x00000000160079b9 */ /* 0x0009e20008000000 */
[----:B------:R-:W-:Y:S01]  /*0660*/  NOP ;  /* 0x0000000000007918 */ /* 0x000fe20000000000 */
.L_x_12:
[----:B------:R-:W-:Y:S05]  /*0670*/  @P0 BRA `(.L_x_13) ;  /* 0x00000000000c0947 */ /* 0x000fea0003800000 */
[----:B------:R0:W-:Y:S01]  /*0680*/  UTMACMDFLUSH ;  /* 0x00000000000079b7 */ /* 0x0001e20000000000 */
[----:B------:R-:W-:Y:S05]  /*0690*/  @P0 BRA `(.L_x_13) ;  /* 0x0000000000040947 */ /* 0x000fea0003800000 */
[----:B------:R-:W-:-:S04]  /*06a0*/  DEPBAR.LE SB0, 0x0 ;  /* 0x000080000000791a */ /* 0x000fc80000000000 */
.L_x_13:
[----:B------:R-:W-:Y:S05]  /*06b0*/  WARPSYNC.ALL ;  /* 0x0000000000007948 */ /* 0x000fea0003800000 */
[----:B-----5:R-:W-:Y:S06]  /*06c0*/  BAR.SYNC.DEFER_BLOCKING 0x0 ;  /* 0x0000000000007b1d */ /* 0x020fec0000010000 */
[----:B------:R-:W-:Y:S02]  /*06d0*/  BSSY B1, `(.L_x_14) ;  /* 0x000000b000017945 */ /* 0x000fe40003800000 */
[----:B------:R-:W-:Y:S06]  /*06e0*/  BAR.SYNC.DEFER_BLOCKING 0x0 ;  /* 0x0000000000007b1d */ /* 0x000fec0000010000 */
[----:B------:R5:W-:Y:S01]  /*06f0*/  @!P0 STS [R12], RZ ;  /* 0x000000ff0c008388 */ /* 0x000be20000000800 */
[----:B------:R-:W-:Y:S01]  /*0700*/  NOP ;  /* 0x0000000000007918 */ /* 0x000fe20000000000 */
[----:B------:R-:W-:Y:S05]  /*0710*/  @P2 BRA `(.L_x_15) ;  /* 0x0000000000182947 */ /* 0x000fea0003800000 */
[----:B-1234-:R-:W1:Y:S01]  /*0720*/  LDS R2, [UR20+0x8] ;  /* 0x00000814ff027984 */ /* 0x01ee620008000800 */
[----:B------:R-:W2:Y:S01]  /*0730*/  LDC.64 R10, c[0x0][0x218] ;  /* 0x00008600ff0a7b82 */ /* 0x000ea20000000a00 */
[----:B------:R-:W-:Y:S02]  /*0740*/  IMAD.MOV.U32 R3, RZ, RZ, 0x70 ;  /* 0x00000070ff037424 */ /* 0x000fe400078e00ff */
[----:B--2---:R2:W-:Y:S03]  /*0750*/  STS.64 [UR20], R10 ;  /* 0x0000000aff007988 */ /* 0x0045e60008000a14 */
[----:B-1----:R-:W-:-:S05]  /*0760*/  LOP3.LUT R2, R2, 0x10, R3, 0xd8, !PT ;  /* 0x0000001002027812 */ /* 0x002fca00078ed803 */
[----:B------:R2:W-:Y:S02]  /*0770*/  STS [UR20+0x8], R2 ;  /* 0x00000802ff007988 */ /* 0x0005e40008000814 */
.L_x_15:
[----:B----4-:R-:W-:Y:S05]  /*0780*/  BSYNC B1 ;  /* 0x0000000000017941 */ /* 0x010fea0003800000 */
.L_x_14:
[----:B------:R-:W-:Y:S04]  /*0790*/  BSSY B2, `(.L_x_16) ;  /* 0x000000f000027945 */ /* 0x000fe80003800000 */
[----:B------:R-:W-:Y:S04]  /*07a0*/  BSSY B1, `(.L_x_17) ;  /* 0x000000c000017945 */ /* 0x000fe80003800000 */
[----:B------:R-:W-:Y:S05]  /*07b0*/  @P2 BRA `(.L_x_18) ;  /* 0x0000000000282947 */ /* 0x000fea0003800000 */
[----:B-123--:R-:W1:Y:S01]  /*07c0*/  LDS R2, [UR20+0x34] ;  /* 0x00003414ff027984 */ /* 0x00ee620008000800 */
[----:B------:R-:W-:Y:S01]  /*07d0*/  IMAD.MOV.U32 R3, RZ, RZ, 0x3f000000 ;  /* 0x3f000000ff037424 */ /* 0x000fe200078e00ff */
[----:B------:R-:W-:Y:S05]  /*07e0*/  @P2 BREAK B1 ;  /* 0x0000000000012942 */ /* 0x000fea0003800000 */
[----:B-1----:R-:W-:-:S05]  /*07f0*/  LOP3.LUT R2, R2, 0xff000000, R3, 0xb8, !PT ;  /* 0xff00000002027812 */ /* 0x002fca00078eb803 */
[----:B------:R1:W-:Y:S01]  /*0800*/  STS [UR20+0x34], R2 ;  /* 0x00003402ff007988 */ /* 0x0003e20008000814 */
[----:B------:R-:W-:Y:S05]  /*0810*/  @P2 BRA `(.L_x_19) ;  /* 0x0000000000182947 */ /* 0x000fea0003800000 */
[----:B-1----:R-:W1:Y:S01]  /*0820*/  LDS R2, [UR20+0x38] ;  /* 0x00003814ff027984 */ /* 0x002e620008000800 */
[----:B------:R-:W-:-:S05]  /*0830*/  IMAD.MOV.U32 R3, RZ, RZ, 0x7f ;  /* 0x0000007fff037424 */ /* 0x000fca00078e00ff */
[----:B-1----:R-:W-:-:S05]  /*0840*/  LOP3.LUT R2, R2, 0xff, R3, 0xb8, !PT ;  /* 0x000000ff02027812 */ /* 0x002fca00078eb803 */
[----:B------:R4:W-:Y:S02]  /*0850*/  STS [UR20+0x38], R2 ;  /* 0x00003802ff007988 */ /* 0x0009e40008000814 */
.L_x_18:
[----:B------:R-:W-:Y:S05]  /*0860*/  BSYNC B1 ;  /* 0x0000000000017941 */ /* 0x000fea0003800000 */
.L_x_17:
[----:B------:R1:W-:Y:S02]  /*0870*/  @!P2 STS [UR20+0x20], R9 ;  /* 0x00002009ff00a988 */ /* 0x0003e40008000814 */
.L_x_19:
[----:B------:R-:W-:Y:S05]  /*0880*/  BSYNC B2 ;  /* 0x0000000000027941 */ /* 0x000fea0003800000 */
.L_x_16:
[----:B------:R-:W-:Y:S05]  /*0890*/  WARPSYNC.ALL ;  /* 0x0000000000007948 */ /* 0x000fea0003800000 */
[----:B------:R-:W2:Y:S01]  /*08a0*/  LDC R5, c[0x0][0x22c] ;  /* 0x00008b00ff057b82 */ /* 0x000ea20000000800 */
[----:B------:R-:W-:Y:S01]  /*08b0*/  BSSY B2, `(.L_x_20) ;  /* 0x0000010000027945 */ /* 0x000fe20003800000 */
[----:B--2---:R-:W-:-:S05]  /*08c0*/  VIADD R5, R5, 0xffffffff ;  /* 0xffffffff05057836 */ /* 0x004fca0000000000 */
[----:B------:R2:W-:Y:S01]  /*08d0*/  @!P2 STS [UR20+0x24], R5 ;  /* 0x00002405ff00a988 */ /* 0x0005e20008000814 */
[----:B------:R-:W-:Y:S05]  /*08e0*/  @P2 BRA `(.L_x_21) ;  /* 0x0000000000302947 */ /* 0x000fea0003800000 */
[----:B------:R-:W2:Y:S01]  /*08f0*/  LDS R3, [UR20+0x34] ;  /* 0x00003414ff037984 */ /* 0x000ea20008000800 */
[----:B------:R-:W2:Y:S03]  /*0900*/  LDC.64 R10, c[0x0][0x240] ;  /* 0x00009000ff0a7b82 */ /* 0x000ea60000000a00 */
[----:B-1-34-:R-:W1:Y:S01]  /*0910*/  LDS R2, [UR20+0x1c] ;  /* 0x00001c14ff027984 */ /* 0x01ae620008000800 */
[C---:B--2---:R-:W-:Y:S01]  /*0920*/  SHF.L.U64.HI R8, R10.reuse, 0x1, R11 ;  /* 0x000000010a087819 */ /* 0x044fe2000001020b */
[----:B------:R-:W-:-:S03]  /*0930*/  IMAD.SHL.U32 R7, R10, 0x2, RZ ;  /* 0x000000020a077824 */ /* 0x000fc600078e00ff */
[--C-:B------:R-:W-:Y:S02]  /*0940*/  SHF.R.U32.HI R9, RZ, 0x4, R8.reuse ;  /* 0x00000004ff097819 */ /* 0x100fe40000011608 */
[----:B------:R-:W-:-:S05]  /*0950*/  SHF.R.U64 R7, R7, 0x4, R8 ;  /* 0x0000000407077819 */ /* 0x000fca0000001208 */
[----:B------:R2:W-:Y:S01]  /*0960*/  STS [UR20+0xc], R7 ;  /* 0x00000c07ff007988 */ /* 0x0005e20008000814 */
[----:B------:R-:W-:Y:S02]  /*0970*/  LOP3.LUT R3, R3, 0x7, RZ, 0xb8, !PT ;  /* 0x0000000703037812 */ /* 0x000fe400078eb8ff */
[----:B-1----:R-:W-:-:S03]  /*0980*/  LOP3.LUT R2, R2, 0xf, R9, 0xb8, !PT ;  /* 0x0000000f02027812 */ /* 0x002fc600078eb809 */
[----:B------:R2:W-:Y:S04]  /*0990*/  STS [UR20+0x34], R3 ;  /* 0x00003403ff007988 */ /* 0x0005e80008000814 */
[----:B------:R2:W-:Y:S02]  /*09a0*/  STS [UR20+0x1c], R2 ;  /* 0x00001c02ff007988 */ /* 0x0005e40008000814 */
.L_x_21:
[----:B------:R-:W-:Y:S05]  /*09b0*/  BSYNC B2 ;  /* 0x0000000000027941 */ /* 0x000fea0003800000 */
.L_x_20:
[----:B------:R-:W-:Y:S04]  /*09c0*/  BSSY B3, `(.L_x_22) ;  /* 0x000001a000037945 */ /* 0x000fe80003800000 */
[----:B------:R-:W-:Y:S04]  /*09d0*/  BSSY B2, `(.L_x_23) ;  /* 0x0000015000027945 */ /* 0x000fe80003800000 */
[----:B------:R-:W-:Y:S05]  /*09e0*/  @P2 BRA `(.L_x_24) ;  /* 0x0000000000202947 */ /* 0x000fea0003800000 */
[----:B-1234-:R-:W1:Y:S02]  /*09f0*/  LDS R2, [UR20+0x34] ;  /* 0x00003414ff027984 */ /* 0x01ee640008000800 */
[----:B-1----:R-:W-:-:S05]  /*0a00*/  LOP3.LUT R2, R2, 0x38, RZ, 0xb8, !PT ;  /* 0x0000003802027812 */ /* 0x002fca00078eb8ff */
[----:B------:R1:W-:Y:S01]  /*0a10*/  STS [UR20+0x34], R2 ;  /* 0x00003402ff007988 */ /* 0x0003e20008000814 */
[----:B------:R-:W-:Y:S05]  /*0a20*/  @P2 BRA `(.L_x_25) ;  /* 0x0000000000202947 */ /* 0x000fea0003800000 */
[----:B-1----:R-:W1:Y:S01]  /*0a30*/  LDS R2, [UR20+0x8] ;  /* 0x00000814ff027984 */ /* 0x002e620008000800 */
[----:B------:R-:W-:-:S05]  /*0a40*/  IMAD.MOV.U32 R3, RZ, RZ, 0x780 ;  /* 0x00000780ff037424 */ /* 0x000fca00078e00ff */
[----:B-1----:R-:W-:-:S05]  /*0a50*/  LOP3.LUT R2, R2, 0x300, R3, 0xd8, !PT ;  /* 0x0000030002027812 */ /* 0x002fca00078ed803 */
[----:B------:R1:W-:Y:S02]  /*0a60*/  STS [UR20+0x8], R2 ;  /* 0x00000802ff007988 */ /* 0x0003e40008000814 */
.L_x_24:
[----:B------:R-:W-:Y:S05]  /*0a70*/  @P2 BRA `(.L_x_26) ;  /* 0x0000000000282947 */ /* 0x000fea0003800000 */
[----:B-1234-:R-:W1:Y:S02]  /*0a80*/  LDS R2, [UR20+0x8] ;  /* 0x00000814ff027984 */ /* 0x01ee640008000800 */
[----:B-1----:R-:W-:-:S05]  /*0a90*/  LOP3.LUT R2, R2, 0x1800, RZ, 0xb8, !PT ;  /* 0x0000180002027812 */ /* 0x002fca00078eb8ff */
[----:B------:R2:W-:Y:S02]  /*0aa0*/  STS [UR20+0x8], R2 ;  /* 0x00000802ff007988 */ /* 0x0005e40008000814 */
.L_x_25:
[----:B------:R-:W-:Y:S05]  /*0ab0*/  @P2 BREAK B2 ;  /* 0x0000000000022942 */ /* 0x000fea0003800000 */
[----:B------:R-:W-:Y:S05]  /*0ac0*/  @P2 BRA `(.L_x_27) ;  /* 0x0000000000242947 */ /* 0x000fea0003800000 */
[----:B-12---:R-:W1:Y:S01]  /*0ad0*/  LDS R2, [UR20+0x8] ;  /* 0x00000814ff027984 */ /* 0x006e620008000800 */
[----:B------:R-:W-:-:S05]  /*0ae0*/  IMAD.MOV.U32 R3, RZ, RZ, 0x6000 ;  /* 0x00006000ff037424 */ /* 0x000fca00078e00ff */
[----:B-1----:R-:W-:-:S04]  /*0af0*/  LOP3.LUT R2, R2, 0x6000, R3, 0xd8, !PT ;  /* 0x0000600002027812 */ /* 0x002fc800078ed803 */
[----:B------:R-:W-:-:S05]  /*0b00*/  LOP3.LUT R2, R2, 0x400000, RZ, 0xb8, !PT ;  /* 0x0040000002027812 */ /* 0x000fca00078eb8ff */
[----:B------:R1:W-:Y:S02]  /*0b10*/  STS [UR20+0x8], R2 ;  /* 0x00000802ff007988 */ /* 0x0003e40008000814 */
.L_x_26:
[----:B------:R-:W-:Y:S05]  /*0b20*/  BSYNC B2 ;  /* 0x0000000000027941 */ /* 0x000fea0003800000 */
.L_x_23:
[----:B-1234-:R-:W1:Y:S02]  /*0b30*/  @!P2 LDS R2, [UR20+0x8] ;  /* 0x00000814ff02a984 */ /* 0x01ee640008000800 */
[----:B-1----:R-:W-:-:S05]  /*0b40*/  @!P2 LOP3.LUT R2, R2, 0x8000, RZ, 0xb8, !PT ;  /* 0x000080000202a812 */ /* 0x002fca00078eb8ff */
[----:B------:R3:W-:Y:S02]  /*0b50*/  @!P2 STS [UR20+0x8], R2 ;  /* 0x00000802ff00a988 */ /* 0x0007e40008000814 */
.L_x_27:
[----:B------:R-:W-:Y:S05]  /*0b60*/  BSYNC B3 ;  /* 0x0000000000037941 */ /* 0x000fea0003800000 */
.L_x_22:
[----:B------:R-:W-:Y:S05]  /*0b70*/  WARPSYNC.ALL ;  /* 0x0000000000007948 */ /* 0x000fea0003800000 */
[----:B------:R-:W-:-:S04]  /*0b80*/  UIADD3 UR25, UR5, 0x80, URZ ;  /* 0x0000008005197890 */ /* 0x000fc8000fffe03f */
[----:B------:R-:W-:-:S04]  /*0b90*/  UIADD3 UR24, UP0, UR25, UR26, URZ ;  /* 0x0000001a19187290 */ /* 0x000fc8000ff1e03f */
[----:B------:R-:W-:Y:S01]  /*0ba0*/  ULEA.HI.X.SX32 UR25, UR25, UR27, 0x1, UP0 ;  /* 0x0000001b19197291 */ /* 0x000fe200080f0e3f */
[----:B------:R-:W-:Y:S11]  /*0bb0*/  @P0 BRA `(.L_x_28) ;  /* 0x0000000000280947 */ /* 0x000ff60003800000 */
[----:B-123--:R-:W1:Y:S01]  /*0bc0*/  S2R R2, SR_LANEID ;  /* 0x0000000000027919 */ /* 0x00ee620000000000 */
[----:B------:R-:W-:Y:S05]  /*0bd0*/  WARPSYNC.ALL ;  /* 0x0000000000007948 */ /* 0x000fea0003800000 */
[----:B-1----:R-:W-:-:S05]  /*0be0*/  IMAD.SHL.U32 R8, R2, 0x4, RZ ;  /* 0x0000000402087824 */ /* 0x002fca00078e00ff */
[----:B------:R-:W1:Y:S01]  /*0bf0*/  LDS R7, [R8+UR20] ;  /* 0x0000001408077984 */ /* 0x000e620008000800 */
[----:B------:R-:W-:-:S05]  /*0c00*/  IADD3 R2, P1, R8, UR24, RZ ;  /* 0x0000001808027c10 */ /* 0x000fca000ff3e0ff */
[----:B------:R-:W-:-:S05]  /*0c10*/  IMAD.X R3, RZ, RZ, UR25, P1 ;  /* 0x00000019ff037e24 */ /* 0x000fca00088e06ff */
[----:B-1----:R4:W2:Y:S01]  /*0c20*/  ATOMG.E.EXCH.STRONG.GPU PT, RZ, [R2], R7 ;  /* 0x0000000702ff73a8 */ /* 0x0028a200041ee100 */
[----:B------:R-:W-:-:S04]  /*0c30*/  DEPBAR {5,4,3,2,1,0} ;  /* 0x0000003f0000791a */ /* 0x000fc80000000000 */
[----:B------:R4:W-:Y:S01]  /*0c40*/  UTMACCTL.IV [UR24] ;  /* 0x00000000180079b9 */ /* 0x0009e20008000000 */
[----:B------:R-:W-:Y:S01]  /*0c50*/  NOP ;  /* 0x0000000000007918 */ /* 0x000fe20000000000 */
.L_x_28:
[----:B------:R-:W-:Y:S05]  /*0c60*/  @P0 BRA `(.L_x_29) ;  /* 0x00000000000c0947 */ /* 0x000fea0003800000 */
[----:B------:R0:W-:Y:S01]  /*0c70*/  UTMACMDFLUSH ;  /* 0x00000000000079b7 */ /* 0x0001e20000000000 */
[----:B------:R-:W-:Y:S05]  /*0c80*/  @P0 BRA `(.L_x_29) ;  /* 0x0000000000040947 */ /* 0x000fea0003800000 */
[----:B------:R-:W-:-:S04]  /*0c90*/  DEPBAR.LE SB0, 0x0 ;  /* 0x000080000000791a */ /* 0x000fc80000000000 */
.L_x_29:
[----:B------:R-:W-:Y:S05]  /*0ca0*/  WARPSYNC.ALL ;  /* 0x0000000000007948 */ /* 0x000fea0003800000 */
[----:B--2---:R-:W-:Y:S06]  /*0cb0*/  BAR.SYNC.DEFER_BLOCKING 0x0 ;  /* 0x0000000000007b1d */ /* 0x004fec0000010000 */
[----:B------:R-:W-:Y:S02]  /*0cc0*/  BSSY B3, `(.L_x_30) ;  /* 0x000000b000037945 */ /* 0x000fe40003800000 */
[----:B------:R-:W-:Y:S06]  /*0cd0*/  BAR.SYNC.DEFER_BLOCKING 0x0 ;  /* 0x0000000000007b1d */ /* 0x000fec0000010000 */
[----:B------:R2:W-:Y:S01]  /*0ce0*/  @!P0 STS [R12], RZ ;  /* 0x000000ff0c008388 */ /* 0x0005e20000000800 */
[----:B------:R-:W-:Y:S01]  /*0cf0*/  NOP ;  /* 0x0000000000007918 */ /* 0x000fe20000000000 */
[----:B------:R-:W-:Y:S05]  /*0d00*/  @P2 BRA `(.L_x_31) ;  /* 0x0000000000182947 */ /* 0x000fea0003800000 */
[----:B-1-34-:R-:W1:Y:S01]  /*0d10*/  LDS R2, [UR20+0x8] ;  /* 0x00000814ff027984 */ /* 0x01ae620008000800 */
[----:B------:R-:W3:Y:S01]  /*0d20*/  LDC.64 R8, c[0x0][0x220] ;  /* 0x00008800ff087b82 */ /* 0x000ee20000000a00 */
[----:B------:R-:W-:Y:S02]  /*0d30*/  IMAD.MOV.U32 R3, RZ, RZ, 0x70 ;  /* 0x00000070ff037424 */ /* 0x000fe400078e00ff */
[----:B---3--:R3:W-:Y:S03]  /*0d40*/  STS.64 [UR20], R8 ;  /* 0x00000008ff007988 */ /* 0x0087e60008000a14 */
[----:B-1----:R-:W-:-:S05]  /*0d50*/  LOP3.LUT R2, R2, 0x10, R3, 0xd8, !PT ;  /* 0x0000001002027812 */ /* 0x002fca00078ed803 */
[----:B------:R3:W-:Y:S02]  /*0d60*/  STS [UR20+0x8], R2 ;  /* 0x00000802ff007988 */ /* 0x0007e40008000814 */
.L_x_31:
[----:B----4-:R-:W-:Y:S05]  /*0d70*/  BSYNC B3 ;  /* 0x0000000000037941 */ /* 0x010fea0003800000 */
.L_x_30:
[----:B------:R-:W-:Y:S04]  /*0d80*/  BSSY B4, `(.L_x_32) ;  /* 0x0000011000047945 */ /* 0x000fe80003800000 */
[----:B------:R-:W-:Y:S04]  /*0d90*/  BSSY B3, `(.L_x_33) ;  /* 0x000000e000037945 */ /* 0x000fe80003800000 */
[----:B------:R-:W-:Y:S05]  /*0da0*/  @P2 BRA `(.L_x_34) ;  /* 0x0000000000242947 */ /* 0x000fea0003800000 */
[----:B-1-3--:R-:W1:Y:S01]  /*0db0*/  LDS R2, [UR20+0x34] ;  /* 0x00003414ff027984 */ /* 0x00ae620008000800 */
[----:B------:R-:W-:-:S05]  /*0dc0*/  IMAD.MOV.U32 R3, RZ, RZ, 0x3f000000 ;  /* 0x3f000000ff037424 */ /* 0x000fca00078e00ff */
[----:B-1----:R-:W-:-:S05]  /*0dd0*/  LOP3.LUT R2, R2, 0xff000000, R3, 0xb8, !PT ;  /* 0xff00000002027812 */ /* 0x002fca00078eb803 */
[----:B------:R1:W-:Y:S01]  /*0de0*/  STS [UR20+0x34], R2 ;  /* 0x00003402ff007988 */ /* 0x0003e20008000814 */
[----:B------:R-:W-:Y:S05]  /*0df0*/  @P2 BRA `(.L_x_35) ;  /* 0x00000000001c2947 */ /* 0x000fea0003800000 */
[----:B-1----:R-:W1:Y:S01]  /*0e00*/  LDS R2, [UR20+0x38] ;  /* 0x00003814ff027984 */ /* 0x002e620008000800 */
[----:B------:R-:W-:-:S05]  /*0e10*/  IMAD.MOV.U32 R3, RZ, RZ, 0x7f ;  /* 0x0000007fff037424 */ /* 0x000fca00078e00ff */
[----:B-1----:R-:W-:-:S05]  /*0e20*/  LOP3.LUT R2, R2, 0xff, R3, 0xb8, !PT ;  /* 0x000000ff02027812 */ /* 0x002fca00078eb803 */
[----:B------:R4:W-:Y:S02]  /*0e30*/  STS [UR20+0x38], R2 ;  /* 0x00003802ff007988 */ /* 0x0009e40008000814 */
.L_x_34:
[----:B------:R-:W-:Y:S05]  /*0e40*/  @P2 BREAK B3 ;  /* 0x0000000000032942 */ /* 0x000fea0003800000 */
[----:B------:R-:W-:Y:S05]  /*0e50*/  @P2 BRA `(.L_x_36) ;  /* 0x00000000000c2947 */ /* 0x000fea0003800000 */
[----:B------:R1:W-:Y:S02]  /*0e60*/  STS [UR20+0x20], R5 ;  /* 0x00002005ff007988 */ /* 0x0003e40008000814 */
.L_x_35:
[----:B------:R-:W-:Y:S05]  /*0e70*/  BSYNC B3 ;  /* 0x0000000000037941 */ /* 0x000fea0003800000 */
.L_x_33:
[----:B------:R1:W-:Y:S02]  /*0e80*/  @!P2 STS [UR20+0x24], R4 ;  /* 0x00002404ff00a988 */ /* 0x0003e40008000814 */
.L_x_36:
[----:B------:R-:W-:Y:S05]  /*0e90*/  BSYNC B4 ;  /* 0x0000000000047941 */ /* 0x000fea0003800000 */
.L_x_32:
[----:B------:R-:W-:Y:S05]  /*0ea0*/  WARPSYNC.ALL ;  /* 0x0000000000007948 */ /* 0x000fea0003800000 */
[----:B------:R-:W-:Y:S04]  /*0eb0*/  BSSY B4, `(.L_x_37) ;  /* 0x000000e000047945 */ /* 0x000fe80003800000 */
[----:B------:R-:W-:Y:S05]  /*0ec0*/  @P2 BRA `(.L_x_38) ;  /* 0x0000000000302947 */ /* 0x000fea0003800000 */
[----:B------:R-:W5:Y:S01]  /*0ed0*/  LDS R3, [UR20+0x34] ;  /* 0x00003414ff037984 */ /* 0x000f620008000800 */
[----:B-1----:R-:W1:Y:S03]  /*0ee0*/  LDC.64 R4, c[0x0][0x248] ;  /* 0x00009200ff047b82 */ /* 0x002e660000000a00 */
[----:B---34-:R-:W3:Y:S01]  /*0ef0*/  LDS R2, [UR20+0x1c] ;  /* 0x00001c14ff027984 */ /* 0x018ee20008000800 */
[C---:B-1----:R-:W-:Y:S01]  /*0f00*/  SHF.L.U64.HI R5, R4.reuse, 0x1, R5 ;  /* 0x0000000104057819 */ /* 0x042fe20000010205 */
[----:B------:R-:W-:-:S03]  /*0f10*/  IMAD.SHL.U32 R4, R4, 0x2, RZ ;  /* 0x0000000204047824 */ /* 0x000fc600078e00ff */
[--C-:B------:R-:W-:Y:S02]  /*0f20*/  SHF.R.U32.HI R7, RZ, 0x4, R5.reuse ;  /* 0x00000004ff077819 */ /* 0x100fe40000011605 */
[----:B------:R-:W-:-:S05]  /*0f30*/  SHF.R.U64 R4, R4, 0x4, R5 ;  /* 0x0000000404047819 */ /* 0x000fca0000001205 */
[----:B------:R1:W-:Y:S01]  /*0f40*/  STS [UR20+0xc], R4 ;  /* 0x00000c04ff007988 */ /* 0x0003e20008000814 */
[----:B-----5:R-:W-:Y:S02]  /*0f50*/  LOP3.LUT R3, R3, 0x7, RZ, 0xb8, !PT ;  /* 0x0000000703037812 */ /* 0x020fe400078eb8ff */
[----:B---3--:R-:W-:-:S03]  /*0f60*/  LOP3.LUT R2, R2, 0xf, R7, 0xb8, !PT ;  /* 0x0000000f02027812 */ /* 0x008fc600078eb807 */
[----:B------:R1:W-:Y:S04]  /*0f70*/  STS [UR20+0x34], R3 ;  /* 0x00003403ff007988 */ /* 0x0003e80008000814 */
[----:B------:R1:W-:Y:S02]  /*0f80*/  STS [UR20+0x1c], R2 ;  /* 0x00001c02ff007988 */ /* 0x0003e40008000814 */
.L_x_38:
[----:B------:R-:W-:Y:S05]  /*0f90*/  BSYNC B4 ;  /* 0x0000000000047941 */ /* 0x000fea0003800000 */
.L_x_37:
        /* <DEDUP_REMOVED lines=11> */
.L_x_41:
[----:B------:R-:W-:Y:S05]  /*1050*/  @P2 BRA `(.L_x_43) ;  /* 0x0000000000282947 */ /* 0x000fea0003800000 */
[----:B-1-34-:R-:W1:Y:S02]  /*1060*/  LDS R2, [UR20+0x8] ;  /* 0x00000814ff027984 */ /* 0x01ae640008000800 */
[----:B-1----:R-:W-:-:S05]  /*1070*/  LOP3.LUT R2, R2, 0x1800, RZ, 0xb8, !PT ;  /* 0x0000180002027812 */ /* 0x002fca00078eb8ff */
[----:B------:R3:W-:Y:S02]  /*1080*/  STS [UR20+0x8], R2 ;  /* 0x00000802ff007988 */ /* 0x0007e40008000814 */
.L_x_42:
[----:B------:R-:W-:Y:S05]  /*1090*/  @P2 BREAK B5 ;  /* 0x0000000000052942 */ /* 0x000fea0003800000 */
[----:B------:R-:W-:Y:S05]  /*10a0*/  @P2 BRA `(.L_x_44) ;  /* 0x0000000000242947 */ /* 0x000fea0003800000 */
[----:B-1-3--:R-:W1:Y:S01]  /*10b0*/  LDS R2, [UR20+0x8] ;  /* 0x00000814ff027984 */ /* 0x00ae620008000800 */
[----:B------:R-:W-:-:S05]  /*10c0*/  IMAD.MOV.U32 R3, RZ, RZ, 0x6000 ;  /* 0x00006000ff037424 */ /* 0x000fca00078e00ff */
[----:B-1----:R-:W-:-:S04]  /*10d0*/  LOP3.LUT R2, R2, 0x6000, R3, 0xd8, !PT ;  /* 0x0000600002027812 */ /* 0x002fc800078ed803 */
[----:B------:R-:W-:-:S05]  /*10e0*/  LOP3.LUT R2, R2, 0x400000, RZ, 0xb8, !PT ;  /* 0x0040000002027812 */ /* 0x000fca00078eb8ff */
[----:B------:R1:W-:Y:S02]  /*10f0*/  STS [UR20+0x8], R2 ;  /* 0x00000802ff007988 */ /* 0x0003e40008000814 */
.L_x_43:
[----:B------:R-:W-:Y:S05]  /*1100*/  BSYNC B5 ;  /* 0x0000000000057941 */ /* 0x000fea0003800000 */
.L_x_40:
[----:B-1-34-:R-:W1:Y:S02]  /*1110*/  @!P2 LDS R2, [UR20+0x8] ;  /* 0x00000814ff02a984 */ /* 0x01ae640008000800 */
[----:B-1----:R-:W-:-:S05]  /*1120*/  @!P2 LOP3.LUT R2, R2, 0x8000, RZ, 0xb8, !PT ;  /* 0x000080000202a812 */ /* 0x002fca00078eb8ff */
[----:B------:R4:W-:Y:S02]  /*1130*/  @!P2 STS [UR20+0x8], R2 ;  /* 0x00000802ff00a988 */ /* 0x0009e40008000814 */
.L_x_44:
[----:B------:R-:W-:Y:S05]  /*1140*/  BSYNC B4 ;  /* 0x0000000000047941 */ /* 0x000fea0003800000 */
.L_x_39:
[----:B------:R-:W-:Y:S05]  /*1150*/  WARPSYNC.ALL ;  /* 0x0000000000007948 */ /* 0x000fea0003800000 */
[----:B------:R-:W-:Y:S01]  /*1160*/  UIADD3 UR5, UR5, 0x100, URZ ;  /* 0x0000010005057890 */ /* 0x000fe2000fffe03f */
[----:B------:R-:W-:Y:S01]  /*1170*/  ISETP.GE.AND P1, PT, R13, 0x1, PT ;  /* 0x000000010d00780c */ /* 0x000fe20003f26270 */
[----:B------:R-:W-:Y:S01]  /*1180*/  IMAD.MOV.U32 R24, RZ, RZ, RZ ;  /* 0x000000ffff187224 */ /* 0x000fe200078e00ff */
[----:B------:R-:W-:Y:S01]  /*1190*/  SHF.R.U32.HI R7, RZ, 0x5, R0 ;  /* 0x00000005ff077819 */ /* 0x000fe20000011600 */
[----:B------:R-:W-:-:S04]  /*11a0*/  UIADD3 UR26, UP0, UR5, UR26, URZ ;  /* 0x0000001a051a7290 */ /* 0x000fc8000ff1e03f */
[----:B------:R-:W-:Y:S01]  /*11b0*/  ULEA.HI.X.SX32 UR27, UR5, UR27, 0x1, UP0 ;  /* 0x0000001b051b7291 */ /* 0x000fe200080f0e3f */
[----:B------:R-:W-:Y:S11]  /*11c0*/  @P0 BRA `(.L_x_45) ;  /* 0x0000000000280947 */ /* 0x000ff60003800000 */
[----:B-1-34-:R-:W1:Y:S01]  /*11d0*/  S2R R2, SR_LANEID ;  /* 0x0000000000027919 */ /* 0x01ae620000000000 */
[----:B------:R-:W-:Y:S05]  /*11e0*/  WARPSYNC.ALL ;  /* 0x0000000000007948 */ /* 0x000fea0003800000 */
[----:B-1----:R-:W-:-:S05]  /*11f0*/  IMAD.SHL.U32 R4, R2, 0x4, RZ ;  /* 0x0000000402047824 */ /* 0x002fca00078e00ff */
[----:B------:R-:W1:Y:S01]  /*1200*/  LDS R5, [R4+UR20] ;  /* 0x0000001404057984 */ /* 0x000e620008000800 */
[----:B------:R-:W-:-:S05]  /*1210*/  IADD3 R2, P3, R4, UR26, RZ ;  /* 0x0000001a04027c10 */ /* 0x000fca000ff7e0ff */
[----:B------:R-:W-:-:S05]  /*1220*/  IMAD.X R3, RZ, RZ, UR27, P3 ;  /* 0x0000001bff037e24 */ /* 0x000fca00098e06ff */
[----:B-1----:R1:W3:Y:S01]  /*1230*/  ATOMG.E.EXCH.STRONG.GPU PT, RZ, [R2], R5 ;  /* 0x0000000502ff73a8 */ /* 0x0022e200041ee100 */
[----:B------:R-:W-:-:S04]  /*1240*/  DEPBAR {5,4,3,2,1,0} ;  /* 0x0000003f0000791a */ /* 0x000fc80000000000 */
[----:B------:R1:W-:Y:S01]  /*1250*/  UTMACCTL.IV [UR26] ;  /* 0x000000001a0079b9 */ /* 0x0003e20008000000 */
[----:B------:R-:W-:Y:S01]  /*1260*/  NOP ;  /* 0x0000000000007918 */ /* 0x000fe20000000000 */
.L_x_45:
[----:B------:R-:W-:Y:S05]  /*1270*/  @P0 BRA `(.L_x_46) ;  /* 0x00000000000c0947 */ /* 0x000fea0003800000 */
[----:B------:R0:W-:Y:S01]  /*1280*/  UTMACMDFLUSH ;  /* 0x00000000000079b7 */ /* 0x0001e20000000000 */
[----:B------:R-:W-:Y:S05]  /*1290*/  @P0 BRA `(.L_x_46) ;  /* 0x0000000000040947 */ /* 0x000fea0003800000 */
[----:B------:R-:W-:-:S04]  /*12a0*/  DEPBAR.LE SB0, 0x0 ;  /* 0x000080000000791a */ /* 0x000fc80000000000 */
.L_x_46:
[----:B------:R-:W-:Y:S05]  /*12b0*/  WARPSYNC.ALL ;  /* 0x0000000000007948 */ /* 0x000fea0003800000 */
[----:B---3--:R-:W-:Y:S01]  /*12c0*/  BAR.SYNC.DEFER_BLOCKING 0x0 ;  /* 0x0000000000007b1d */ /* 0x008fe20000010000 */
[----:B------:R-:W-:Y:S01]  /*12d0*/  R2UR UR21, R7 ;  /* 0x00000000071572ca */ /* 0x000fe200000e0000 */
[----:B------:R-:W-:Y:S01]  /*12e0*/  USHF.L.U32 UR15, UR32, 0x7, URZ ;  /* 0x00000007200f7899 */ /* 0x000fe2000800063f */
[----:B------:R-:W-:Y:S01]  /*12f0*/  IMAD.MOV.U32 R25, RZ, RZ, RZ ;  /* 0x000000ffff197224 */ /* 0x000fe200078e00ff */
[----:B------:R-:W-:Y:S02]  /*1300*/  CS2R R26, SRZ ;  /* 0x00000000001a7805 */ /* 0x000fe4000001ff00 */
[----:B------:R-:W-:Y:S01]  /*1310*/  CS2R R28, SRZ ;  /* 0x00000000001c7805 */ /* 0x000fe2000001ff00 */
[----:B------:R-:W-:Y:S01]  /*1320*/  VOTEU.ALL UP0, P2 ;  /* 0x00000000003f7886 */ /* 0x000fe20001000000 */
[----:B------:R-:W-:Y:S01]  /*1330*/  UMOV UR6, 0x1 ;  /* 0x0000000100067882 */ /* 0x000fe20000000000 */
[----:B------:R-:W-:Y:S01]  /*1340*/  VOTEU.ALL UP1, P2 ;  /* 0x00000000003f7886 */ /* 0x000fe20001020000 */
[----:B------:R-:W-:Y:S01]  /*1350*/  VOTEU.ALL UP2, P2 ;  /* 0x00000000003f7886 */ /* 0x000fe20001040000 */
[----:B------:R-:W-:Y:S01]  /*1360*/  CS2R R30, SRZ ;  /* 0x00000000001e7805 */ /* 0x000fe2000001ff00 */
[----:B------:R-:W-:-:S04]  /*1370*/  @!UP0 UIADD3 UR8, -UR6, 0x100000, URZ ;  /* 0x0010000006088890 */ /* 0x000fc8000fffe13f */
[----:B------:R-:W-:Y:S02]  /*1380*/  @!UP0 USHF.L.U32 UR9, UR8, 0xb, URZ ;  /* 0x0000000b08098899 */ /* 0x000fe4000800063f */
[----:B------:R-:W-:Y:S01]  /*1390*/  @!UP0 USHF.L.U32 UR8, UR8, 0x1, URZ ;  /* 0x0000000108088899 */ /* 0x000fe2000800063f */
        /* <DEDUP_REMOVED lines=9> */
[----:B------:R-:W-:Y:S01]  /*1430*/  VOTEU.ALL UP0, P2 ;  /* 0x00000000003f7886 */ /* 0x000fe20001000000 */
[----:B------:R-:W-:Y:S02]  /*1440*/  CS2R R38, SRZ ;  /* 0x0000000000267805 */ /* 0x000fe4000001ff00 */
[----:B------:R-:W-:Y:S02]  /*1450*/  CS2R R40, SRZ ;  /* 0x0000000000287805 */ /* 0x000fe4000001ff00 */
[----:B------:R-:W-:Y:S02]  /*1460*/  CS2R R42, SRZ ;  /* 0x00000000002a7805 */ /* 0x000fe4000001ff00 */
[----:B------:R-:W-:-:S02]  /*1470*/  CS2R R44, SRZ ;  /* 0x00000000002c7805 */ /* 0x000fc4000001ff00 */
[----:B------:R-:W-:Y:S02]  /*1480*/  CS2R R46, SRZ ;  /* 0x00000000002e7805 */ /* 0x000fe4000001ff00 */
[----:B------:R-:W-:Y:S01]  /*1490*/  CS2R R48, SRZ ;  /* 0x0000000000307805 */ /* 0x000fe2000001ff00 */
[----:B------:R-:W3:Y:S02]  /*14a0*/  FENCE.VIEW.ASYNC.S ;  /* 0x00000000000073c6 */ /* 0x000ee40000000000 */
[----:B---3--:R-:W3:Y:S02]  /*14b0*/  @!UP0 SYNCS.EXCH.64 URZ, [UR20+0x18000], UR8 ;  /* 0x01800008143f85b2 */ /* 0x008ee40008000100 */
[----:B---3--:R-:W-:Y:S01]  /*14c0*/  BAR.SYNC.DEFER_BLOCKING 0x0 ;  /* 0x0000000000007b1d */ /* 0x008fe20000010000 */
[----:B------:R-:W-:Y:S02]  /*14d0*/  CS2R R50, SRZ ;  /* 0x0000000000327805 */ /* 0x000fe4000001ff00 */
[----:B------:R-:W-:-:S02]  /*14e0*/  CS2R R52, SRZ ;  /* 0x0000000000347805 */ /* 0x000fc4000001ff00 */
[----:B------:R-:W-:Y:S02]  /*14f0*/  CS2R R54, SRZ ;  /* 0x0000000000367805 */ /* 0x000fe4000001ff00 */
[----:B------:R-:W-:Y:S02]  /*1500*/  CS2R R56, SRZ ;  /* 0x0000000000387805 */ /* 0x000fe4000001ff00 */
[----:B------:R-:W-:Y:S02]  /*1510*/  CS2R R58, SRZ ;  /* 0x00000000003a7805 */ /* 0x000fe4000001ff00 */
[----:B------:R-:W-:Y:S02]  /*1520*/  CS2R R60, SRZ ;  /* 0x00000000003c7805 */ /* 0x000fe4000001ff00 */
        /* <DEDUP_REMOVED lines=12> */
[----:B------:R-:W-:Y:S01]  /*15f0*/  CS2R R86, SRZ ;  /* 0x0000000000567805 */ /* 0x000fe2000001ff00 */
[----:B------:R3:W4:Y:S02]  /*1600*/  @!UP1 SYNCS.EXCH.64 URZ, [UR20+0x18008], UR10 ;  /* 0x0180080a143f95b2 */ /* 0x0007240008000100 */
[----:B----4-:R-:W-:Y:S01]  /*1610*/  BAR.SYNC.DEFER_BLOCKING 0x0 ;  /* 0x0000000000007b1d */ /* 0x010fe20000010000 */
[----:B---3--:R-:W-:-:S05]  /*1620*/  USHF.L.U32 UR11, UR33, 0x7, URZ ;  /* 0x00000007210b7899 */ /* 0x008fca000800063f */
[----:B------:R3:W4:Y:S01]  /*1630*/  @!UP2 SYNCS.EXCH.64 URZ, [UR20+0x18010], UR6 ;  /* 0x01801006143fa5b2 */ /* 0x0007220008000100 */
[----:B------:R-:W-:Y:S06]  /*1640*/  @!P1 BRA `(.L_x_47) ;  /* 0x00000004008c9947 */ /* 0x000fec0003800000 */
        /* <DEDUP_REMOVED lines=31> */
[----:B------:R-:W-:Y:S01]  /*1840*/  CS2R R86, SRZ ;  /* 0x0000000000567805 */ /* 0x000fe2000001ff00 */
[----:B------:R-:W-:Y:S01]  /*1850*/  UMOV UR5, URZ ;  /* 0x0000003f00057c82 */ /* 0x000fe20008000000 */
[----:B------:R-:W-:-:S05]  /*1860*/  UMOV UR10, URZ ;  /* 0x0000003f000a7c82 */ /* 0x000fca0008000000 */
.L_x_49:
[----:B----4-:R-:W-:Y:S01]  /*1870*/  BAR.SYNC.DEFER_BLOCKING 0x0 ;  /* 0x0000000000007b1d */ /* 0x010fe20000010000 */
[----:B------:R-:W-:Y:S01]  /*1880*/  ULEA UR18, UR5, UR20, 0x3 ;  /* 0x0000001405127291 */ /* 0x000fe2000f8e183f */
[----:B-1----:R-:W-:Y:S01]  /*1890*/  @!P2 IMAD.MOV.U32 R2, RZ, RZ, 0x8000 ;  /* 0x00008000ff02a424 */ /* 0x002fe200078e00ff */
[----:B------:R-:W-:Y:S01]  /*18a0*/  ELECT P0, URZ, PT ;  /* 0x00000000003f782f */ /* 0x000fe20003800000 */
[----:B------:R-:W-:-:S03]  /*18b0*/  ULEA UR8, UR5, UR20, 0xe ;  /* 0x0000001405087291 */ /* 0x000fc6000f8e703f */
[----:B------:R-:W-:Y:S02]  /*18c0*/  ISETP.LT.U32.AND P0, PT, R6, 0x20, P0 ;  /* 0x000000200600780c */ /* 0x000fe40000701070 */
[----:B------:R-:W-:Y:S01]  /*18d0*/  ELECT P1, URZ, PT ;  /* 0x00000000003f782f */ /* 0x000fe20003820000 */
[----:B------:R-:W-:-:S03]  /*18e0*/  UIADD3 UR12, UR8, 0xc000, URZ ;  /* 0x0000c000080c7890 */ /* 0x000fc6000fffe03f */
[----:B------:R-:W-:Y:S01]  /*18f0*/  ISETP.LT.U32.AND P1, PT, R6, 0x20, P1 ;  /* 0x000000200600780c */ /* 0x000fe20000f21070 */
[----:B------:R-:W-:-:S06]  /*1900*/  UMOV UR14, UR10 ;  /* 0x0000000a000e7c82 */ /* 0x000fcc0008000000 */
[----:B------:R-:W-:Y:S01]  /*1910*/  VOTEU.ANY UP0, P0 ;  /* 0x00000000003f7886 */ /* 0x000fe20000000100 */
[----:B------:R-:W-:Y:S01]  /*1920*/  VOTEU.ANY UP2, P0 ;  /* 0x00000000003f7886 */ /* 0x000fe20000040100 */
[----:B------:R1:W-:Y:S01]  /*1930*/  @!P2 SYNCS.ARRIVE.TRANS64 RZ, [UR18+0x18000], R2 ;  /* 0x01800002ffffa9a7 */ /* 0x0003e20008000012 */
[----:B------:R4:W-:Y:S06]  /*1940*/  MEMBAR.ALL.CTA ;  /* 0x0000000000007992 */ /* 0x0009ec0000008000 */
[----:B----4-:R-:W4:Y:S01]  /*1950*/  FENCE.VIEW.ASYNC.S ;  /* 0x00000000000073c6 */ /* 0x010f220000000000 */
[----:B------:R-:W-:Y:S01]  /*1960*/  @UP0 UIADD3 UR9, UR18, 0x18000, URZ ;  /* 0x0001800012090890 */ /* 0x000fe2000fffe03f */
[----:B---3--:R-:W-:Y:S01]  /*1970*/  @UP0 UMOV UR6, UR22 ;  /* 0x0000001600060c82 */ /* 0x008fe20008000000 */
[----:B------:R-:W-:Y:S01]  /*1980*/  @UP0 UMOV UR7, UR23 ;  /* 0x0000001700070c82 */ /* 0x000fe20008000000 */
[----:B----4-:R-:W-:Y:S01]  /*1990*/  VOTEU.ANY UP1, P1 ;  /* 0x00000000003f7886 */ /* 0x010fe20000820100 */
[----:B------:R-:W-:Y:S01]  /*19a0*/  VOTEU.ANY UP3, P1 ;  /* 0x00000000003f7886 */ /* 0x000fe20000860100 */
[----:B-1----:R-:W-:-:S03]  /*19b0*/  IMAD.U32 R2, RZ, RZ, UR4 ;  /* 0x00000004ff027e24 */ /* 0x002fc6000f8e00ff */
[----:B------:R-:W-:Y:S01]  /*19c0*/  @UP1 UIADD3 UR13, UR18, 0x18000, URZ ;  /* 0x00018000120d1890 */ /* 0x000fe2000fffe03f */
[----:B------:R-:W-:Y:S01]  /*19d0*/  @UP1 UMOV UR16, UR24 ;  /* 0x0000001800101c82 */ /* 0x000fe20008000000 */
[----:B------:R-:W-:Y:S01]  /*19e0*/  @UP1 UMOV UR17, UR25 ;  /* 0x0000001900111c82 */ /* 0x000fe20008000000 */
[----:B------:R-:W-:Y:S01]  /*19f0*/  SHF.L.U32 R2, R2, 0x1f, RZ ;  /* 0x0000001f02027819 */ /* 0x000fe200000006ff */
[----:B------:R-:W-:Y:S06]  /*1a00*/  BAR.SYNC.DEFER_BLOCKING 0x0 ;  /* 0x0000000000007b1d */ /* 0x000fec0000010000 */
[----:B------:R1:W-:Y:S02]  /*1a10*/  @UP2 UTMALDG.2D [UR8], [UR6] ;  /* 0x00000008060025b4 */ /* 0x0003e40008008000 */
[----:B------:R-:W-:Y:S06]  /*1a20*/  BAR.SYNC.DEFER_BLOCKING 0x0 ;  /* 0x0000000000007b1d */ /* 0x000fec0000010000 */
[----:B------:R1:W-:Y:S02]  /*1a30*/  @UP3 UTMALDG.2D [UR12], [UR16] ;  /* 0x0000000c100035b4 */ /* 0x0003e40008008000 */
[----:B------:R-:W-:Y:S06]  /*1a40*/  BAR.SYNC.DEFER_BLOCKING 0x0 ;  /* 0x0000000000007b1d */ /* 0x000fec0000010000 */
[----:B------:R-:W3:Y:S02]  /*1a50*/  SYNCS.PHASECHK.TRANS64.TRYWAIT P0, [UR18+0x18000], R2 ;  /* 0x01800002ff0075a7 */ /* 0x000ee40008000152 */
[----:B-1-3--:R-:W-:Y:S05]  /*1a60*/  @!P0 BRA `(.L_x_48) ;  /* 0x0000000400c08947 */ /* 0x00afea0003800000 */
.L_x_50:
[----:B------:R-:W-:Y:S01]  /*1a70*/  USHF.L.U32 UR6, UR21, 0x7, URZ ;  /* 0x0000000715067899 */ /* 0x000fe2000800063f */
[----:B------:R-:W-:Y:S02]  /*1a80*/  WARPGROUP.DEPBAR.LE gsb0, 0x0 ;  /* 0x00008000000079c5 */ /* 0x000fe40000010000 */
[----:B------:R-:W-:Y:S01]  /*1a90*/  USHF.R.U32.HI UR18, URZ, 0x4, UR12 ;  /* 0x000000043f127899 */ /* 0x000fe2000801160c */
[----:B------:R-:W-:Y:S01]  /*1aa0*/  WARPGROUP.ARRIVE ;  /* 0x00000000000079c5 */ /* 0x000fe20000000000 */
[----:B------:R-:W-:Y:S01]  /*1ab0*/  ULOP3.LUT UR6, UR6, 0x200, URZ, 0xc0, !UPT ;  /* 0x0000020006067892 */ /* 0x000fe2000f8ec03f */
[----:B------:R-:W1:Y:S01]  /*1ac0*/  LDC R2, c[0x0][0x230] ;  /* 0x00008c00ff027b82 */ /* 0x000e620000000800 */
[----:B------:R-:W-:Y:S02]  /*1ad0*/  USGXT.U32 UR18, UR18, 0xe ;  /* 0x0000000e1212789a */ /* 0x000fe40008000000 */
[----:B------:R-:W-:Y:S01]  /*1ae0*/  ULEA.HI UR6, UR8, UR6, URZ, 0x1c ;  /* 0x0000000608067291 */ /* 0x000fe2000f8fe03f */
[----:B------:R-:W-:Y:S01]  /*1af0*/  UMOV UR17, 0x40000040 ;  /* 0x4000004000117882 */ /* 0x000fe20000000000 */
[----:B------:R-:W-:-:S02]  /*1b00*/  UMOV UR19, 0x40000040 ;  /* 0x4000004000137882 */ /* 0x000fc40000000000 */
[----:B------:R-:W-:Y:S01]  /*1b10*/  ULOP3.LUT UR16, UR6, 0x3fff, URZ, 0xc0, !UPT ;  /* 0x00003fff06107892 */ /* 0x000fe2000f8ec03f */
[----:B------:R-:W-:Y:S02]  /*1b20*/  UMOV UR7, URZ ;  /* 0x0000003f00077c82 */ /* 0x000fe40008000000 */
[----:B------:R-:W-:Y:S01]  /*1b30*/  UMOV UR6, URZ ;  /* 0x0000003f00067c82 */ /* 0x000fe20008000000 */
[----:B------:R-:W-:Y:S02]  /*1b40*/  UIADD3 UR10, UR10, 0x40, URZ ;  /* 0x000000400a0a7890 */ /* 0x000fe4000fffe03f */
[----:B------:R-:W-:-:S03]  /*1b50*/  UIADD3 UR5, UR5, 0x1, URZ ;  /* 0x0000000105057890 */ /* 0x000fc6000fffe03f */
[----:B------:R-:W-:Y:S01]  /*1b60*/  HGMMA.64x128x16.F32 R24, gdesc[UR16], R24 ;  /* 0x01e00000101879f0 */ /* 0x000fe20008700818 */
[----:B------:R-:W-:Y:S02]  /*1b70*/  UIADD3 UR16, UP0, UR16, 0x2, URZ ;  /* 0x0000000210107890 */ /* 0x000fe4000ff1e03f */
[----:B------:R-:W-:Y:S02]  /*1b80*/  UIADD3 UR18, UP1, UR18, 0x2, URZ ;  /* 0x0000000212127890 */ /* 0x000fe4000ff3e03f */
[----:B------:R-:W-:Y:S02]  /*1b90*/  UIADD3.X UR17, UR6, 0x40000040, URZ, UP0, !UPT ;  /* 0x4000004006117890 */ /* 0x000fe400087fe43f */
[----:B------:R-:W-:Y:S01]  /*1ba0*/  UIADD3.X UR19, UR7, 0x40000040, URZ, UP1, !UPT ;  /* 0x4000004007137890 */ /* 0x000fe20008ffe43f */
[----:B-1----:R-:W-:Y:S01]  /*1bb0*/  ISETP.LE.AND P0, PT, R2, UR10, PT ;  /* 0x0000000a02007c0c */ /* 0x002fe2000bf03270 */
[----:B------:R-:W-:Y:S02]  /*1bc0*/  UIADD3.64 UR28, UR16, 0x2, URZ ;  /* 0x00000002101c7897 */ /* 0x000fe4000fffe03f */
[----:B------:R-:W-:-:S02]  /*1bd0*/  UIADD3.64 UR30, UR18, 0x2, URZ ;  /* 0x00000002121e7897 */ /* 0x000fc4000fffe03f */
[----:B------:R-:W-:-:S04]  /*1be0*/  UISETP.NE.U32.AND UP0, UPT, UR5, 0x3, UPT ;  /* 0x000000030500788c */ /* 0x000fc8000bf05070 */
[----:B------:R-:W-:Y:S02]  /*1bf0*/  USEL UR6, URZ, 0x1, UP0 ;  /* 0x000000013f067887 */ /* 0x000fe40008000000 */
[----:B------:R-:W-:Y:S02]  /*1c00*/  USEL UR5, UR5, URZ, UP0 ;  /* 0x0000003f05057287 */ /* 0x000fe40008000000 */
[----:B------:R-:W-:Y:S01]  /*1c10*/  ULOP3.LUT UR4, UR4, UR6, URZ, 0x3c, !UPT ;  /* 0x0000000604047292 */ /* 0x000fe2000f8e3c3f */
[----:B------:R-:W-:Y:S01]  /*1c20*/  HGMMA.64x128x16.F32 R24, gdesc[UR16], R24 ;  /* 0x01e00000101879f0 */ /* 0x000fe20008700818 */
[----:B------:R-:W-:Y:S02]  /*1c30*/  UIADD3.64 UR16, UR16, 0x4, URZ ;  /* 0x0000000410107897 */ /* 0x000fe4000fffe03f */
[----:B------:R-:W-:-:S09]  /*1c40*/  UIADD3.64 UR18, UR18, 0x4, URZ ;  /* 0x0000000412127897 */ /* 0x000fd2000fffe03f */
[----:B------:R-:W-:-:S12]  /*1c50*/  HGMMA.64x128x16.F32 R24, gdesc[UR28], R24 ;  /* 0x01e000001c1879f0 */ /* 0x000fd80008700818 */
[----:B------:R-:W-:Y:S01]  /*1c60*/  HGMMA.64x128x16.F32 R24, gdesc[UR16], R24, gsb0 ;  /* 0x01e00000101879f0 */ /* 0x000fe20008000818 */
[----:B------:R-:W-:Y:S05]  /*1c70*/  @!P0 BRA `(.L_x_49) ;  /* 0xfffffff800fc8947 */ /* 0x000fea000383ffff */
.L_x_47:
[----:B------:R-:W-:Y:S02]  /*1c80*/  WARPGROUP.DEPBAR.LE gsb0, 0x0 ;  /* 0x00008000000079c5 */ /* 0x000fe40000010000 */
[----:B----4-:R-:W-:Y:S01]  /*1c90*/  BAR.SYNC.DEFER_BLOCKING 0x0 ;  /* 0x0000000000007b1d */ /* 0x010fe20000010000 */
[C---:B-1----:R-:W-:Y:S01]  /*1ca0*/  IMAD.SHL.U32 R2, R0.reuse, 0x80, RZ ;  /* 0x0000008000027824 */ /* 0x042fe200078e00ff */
[----:B------:R-:W-:Y:S01]  /*1cb0*/  F2FP.F16.F32.PACK_AB R24, R25, R24 ;  /* 0x000000181918723e */ /* 0x000fe200000000ff */
[----:B------:R-:W-:Y:S01]  /*1cc0*/  IMAD.SHL.U32 R3, R0, 0x10, RZ ;  /* 0x0000001000037824 */ /* 0x000fe200078e00ff */
[----:B------:R-:W-:Y:S02]  /*1cd0*/  F2FP.F16.F32.PACK_AB R25, R27, R26 ;  /* 0x0000001a1b19723e */ /* 0x000fe400000000ff */
[----:B------:R-:W-:Y:S02]  /*1ce0*/  ELECT P0, URZ, PT ;  /* 0x00000000003f782f */ /* 0x000fe40003800000 */
[----:B------:R-:W-:Y:S01]  /*1cf0*/  LOP3.LUT R2, R2, 0x780, RZ, 0xc0, !PT ;  /* 0x0000078002027812 */ /* 0x000fe200078ec0ff */
[----:B------:R-:W-:Y:S01]  /*1d00*/  ULOP3.LUT UR21, UR21, 0x1, URZ, 0xc0, !UPT ;  /* 0x0000000115157892 */ /* 0x000fe2000f8ec03f */
[----:B------:R-:W-:Y:S01]  /*1d10*/  F2FP.F16.F32.PACK_AB R56, R57, R56 ;  /* 0x000000383938723e */ /* 0x000fe200000000ff */
[----:B------:R-:W-:Y:S01]  /*1d20*/  UMOV UR10, UR11 ;  /* 0x0000000b000a7c82 */ /* 0x000fe20008000000 */
[----:B------:R-:W-:Y:S01]  /*1d30*/  LOP3.LUT R3, R2, 0x70, R3, 0xf8, !PT ;  /* 0x0000007002037812 */ /* 0x000fe200078ef803 */
[----:B------:R-:W-:Y:S01]  /*1d40*/  ULEA UR9, UR21, UR15, 0x6 ;  /* 0x0000000f15097291 */ /* 0x000fe2000f8e303f */
[----:B------:R-:W-:Y:S01]  /*1d50*/  F2FP.F16.F32.PACK_AB R26, R29, R28 ;  /* 0x0000001c1d1a723e */ /* 0x000fe200000000ff */
[----:B------:R-:W-:Y:S01]  /*1d60*/  ULEA UR8, UR21, UR20, 0xe ;  /* 0x0000001415087291 */ /* 0x000fe2000f8e703f */
[----:B------:R-:W-:Y:S01]  /*1d70*/  LOP3.LUT R3, R3, 0x10, R0, 0x78, !PT ;  /* 0x0000001003037812 */ /* 0x000fe200078e7800 */
[----:B------:R-:W-:Y:S01]  /*1d80*/  IMAD.SHL.U32 R0, R0, 0x40, RZ ;  /* 0x0000004000007824 */ /* 0x000fe200078e00ff */
[----:B------:R-:W-:-:S02]  /*1d90*/  F2FP.F16.F32.PACK_AB R27, R31, R30 ;  /* 0x0000001e1f1b723e */ /* 0x000fc400000000ff */
[----:B------:R-:W-:Y:S02]  /*1da0*/  F2FP.F16.F32.PACK_AB R32, R33, R32 ;  /* 0x000000202120723e */ /* 0x000fe400000000ff */
[----:B------:R-:W-:Y:S02]  /*1db0*/  LOP3.LUT R0, R3, 0x3800, R0, 0xf8, !PT ;  /* 0x0000380003007812 */ /* 0x000fe400078ef800 */
[----:B------:R-:W-:Y:S01]  /*1dc0*/  F2FP.F16.F32.PACK_AB R57, R59, R58 ;  /* 0x0000003a3b39723e */ /* 0x000fe200000000ff */
[----:B------:R-:W1:Y:S02]  /*1dd0*/  @!P2 SYNCS.CCTL.IV [UR20+0x18000] ;  /* 0x01800000ff00a9b1 */ /* 0x000e640008000014 */
[----:B-1----:R-:W-:Y:S01]  /*1de0*/  BAR.SYNC.DEFER_BLOCKING 0x0 ;  /* 0x0000000000007b1d */ /* 0x002fe20000010000 */
[C---:B------:R-:W-:Y:S01]  /*1df0*/  LOP3.LUT R3, R0.reuse, 0x20, RZ, 0x3c, !PT ;  /* 0x0000002000037812 */ /* 0x040fe200078e3cff */
[C---:B------:R-:W-:Y:S01]  /*1e00*/  VIADD R2, R0.reuse, UR20 ;  /* 0x0000001400027c36 */ /* 0x040fe20008000000 */
[----:B------:R-:W-:-:S02]  /*1e10*/  LOP3.LUT R4, R0, 0x40, RZ, 0x3c, !PT ;  /* 0x0000004000047812 */ /* 0x000fc400078e3cff */
[----:B------:R-:W-:Y:S01]  /*1e20*/  F2FP.F16.F32.PACK_AB R33, R35, R34 ;  /* 0x000000222321723e */ /* 0x000fe200000000ff */
[----:B------:R-:W-:Y:S01]  /*1e30*/  VIADD R3, R3, UR20 ;  /* 0x0000001403037c36 */ /* 0x000fe20008000000 */
[----:B------:R-:W-:Y:S01]  /*1e40*/  F2FP.F16.F32.PACK_AB R58, R61, R60 ;  /* 0x0000003c3d3a723e */ /* 0x000fe200000000ff */
[----:B------:R-:W-:Y:S01]  /*1e50*/  VIADD R4, R4, UR20 ;  /* 0x0000001404047c36 */ /* 0x000fe20008000000 */
[----:B------:R-:W-:Y:S02]  /*1e60*/  F2FP.F16.F32.PACK_AB R59, R63, R62 ;  /* 0x0000003e3f3b723e */ /* 0x000fe400000000ff */
[----:B------:R-:W-:Y:S02]  /*1e70*/  F2FP.F16.F32.PACK_AB R64, R65, R64 ;  /* 0x000000404140723e */ /* 0x000fe400000000ff */
[----:B------:R-:W-:Y:S02]  /*1e80*/  LOP3.LUT R0, R0, 0x60, RZ, 0x3c, !PT ;  /* 0x0000006000007812 */ /* 0x000fe400078e3cff */
[----:B------:R-:W-:-:S02]  /*1e90*/  F2FP.F16.F32.PACK_AB R34, R37, R36 ;  /* 0x000000242522723e */ /* 0x000fc400000000ff */
[----:B------:R-:W-:Y:S01]  /*1ea0*/  F2FP.F16.F32.PACK_AB R35, R39, R38 ;  /* 0x000000262723723e */ /* 0x000fe200000000ff */
[----:B------:R-:W-:Y:S01]  /*1eb0*/  VIADD R0, R0, UR20 ;  /* 0x0000001400007c36 */ /* 0x000fe20008000000 */
[----:B------:R-:W-:Y:S02]  /*1ec0*/  F2FP.F16.F32.PACK_AB R40, R41, R40 ;  /* 0x000000282928723e */ /* 0x000fe400000000ff */
[----:B------:R-:W-:Y:S02]  /*1ed0*/  F2FP.F16.F32.PACK_AB R65, R67, R66 ;  /* 0x000000424341723e */ /* 0x000fe400000000ff */
[----:B------:R-:W-:Y:S01]  /*1ee0*/  F2FP.F16.F32.PACK_AB R41, R43, R42 ;  /* 0x0000002a2b29723e */ /* 0x000fe200000000ff */
[----:B------:R-:W1:Y:S02]  /*1ef0*/  @!P2 SYNCS.CCTL.IV [UR20+0x18008] ;  /* 0x01800800ff00a9b1 */ /* 0x000e640008000014 */
[----:B-1----:R-:W-:Y:S01]  /*1f00*/  BAR.SYNC.DEFER_BLOCKING 0x0 ;  /* 0x0000000000007b1d */ /* 0x002fe20000010000 */
[----:B------:R-:W-:-:S02]  /*1f10*/  F2FP.F16.F32.PACK_AB R66, R69, R68 ;  /* 0x000000444542723e */ /* 0x000fc400000000ff */
[----:B------:R-:W-:Y:S02]  /*1f20*/  F2FP.F16.F32.PACK_AB R67, R71, R70 ;  /* 0x000000464743723e */ /* 0x000fe400000000ff */
[----:B------:R-:W-:Y:S02]  /*1f30*/  F2FP.F16.F32.PACK_AB R72, R73, R72 ;  /* 0x000000484948723e */ /* 0x000fe400000000ff */
[----:B------:R-:W-:Y:S02]  /*1f40*/  F2FP.F16.F32.PACK_AB R42, R45, R44 ;  /* 0x0000002c2d2a723e */ /* 0x000fe400000000ff */
[----:B------:R-:W-:Y:S02]  /*1f50*/  F2FP.F16.F32.PACK_AB R43, R47, R46 ;  /* 0x0000002e2f2b723e */ /* 0x000fe400000000ff */
[----:B------:R-:W-:Y:S02]  /*1f60*/  F2FP.F16.F32.PACK_AB R48, R49, R48 ;  /* 0x000000303130723e */ /* 0x000fe400000000ff */
[----:B------:R-:W-:-:S02]  /*1f70*/  F2FP.F16.F32.PACK_AB R73, R75, R74 ;  /* 0x0000004a4b49723e */ /* 0x000fc400000000ff */
[----:B------:R-:W-:Y:S02]  /*1f80*/  F2FP.F16.F32.PACK_AB R49, R51, R50 ;  /* 0x000000323331723e */ /* 0x000fe400000000ff */
[----:B------:R-:W-:Y:S02]  /*1f90*/  F2FP.F16.F32.PACK_AB R74, R77, R76 ;  /* 0x0000004c4d4a723e */ /* 0x000fe400000000ff */
[----:B------:R-:W-:Y:S02]  /*1fa0*/  F2FP.F16.F32.PACK_AB R75, R79, R78 ;  /* 0x0000004e4f4b723e */ /* 0x000fe400000000ff */
[----:B------:R-:W-:Y:S02]  /*1fb0*/  F2FP.F16.F32.PACK_AB R80, R81, R80 ;  /* 0x000000505150723e */ /* 0x000fe400000000ff */
[----:B------:R-:W-:Y:S01]  /*1fc0*/  F2FP.F16.F32.PACK_AB R50, R53, R52 ;  /* 0x000000343532723e */ /* 0x000fe200000000ff */
[----:B------:R-:W1:Y:S02]  /*1fd0*/  @!P2 SYNCS.CCTL.IV [UR20+0x18010] ;  /* 0x01801000ff00a9b1 */ /* 0x000e640008000014 */
[----:B-1----:R-:W-:Y:S01]  /*1fe0*/  STSM.16.M88.4 [R2], R24 ;  /* 0x0000001802007844 */ /* 0x002fe20000000200 */
[----:B------:R-:W-:-:S02]  /*1ff0*/  F2FP.F16.F32.PACK_AB R51, R55, R54 ;  /* 0x000000363733723e */ /* 0x000fc400000000ff */
[----:B------:R-:W-:Y:S01]  /*2000*/  F2FP.F16.F32.PACK_AB R81, R83, R82 ;  /* 0x000000525351723e */ /* 0x000fe200000000ff */
[----:B------:R-:W-:Y:S01]  /*2010*/  STSM.16.M88.4 [R2+0x4000], R56 ;  /* 0x0040003802007844 */ /* 0x000fe20000000200 */
[----:B------:R-:W-:Y:S02]  /*2020*/  F2FP.F16.F32.PACK_AB R82, R85, R84 ;  /* 0x000000545552723e */ /* 0x000fe400000000ff */
[----:B------:R-:W-:Y:S01]  /*2030*/  F2FP.F16.F32.PACK_AB R83, R87, R86 ;  /* 0x000000565753723e */ /* 0x000fe200000000ff */
[----:B------:R-:W-:Y:S01]  /*2040*/  STSM.16.M88.4 [R3], R32 ;  /* 0x0000002003007844 */ /* 0x000fe20000000200 */
[----:B------:R-:W-:-:S03]  /*2050*/  ISETP.LT.U32.AND P0, PT, R6, 0x40, P0 ;  /* 0x000000400600780c */ /* 0x000fc60000701070 */
[----:B------:R-:W-:Y:S04]  /*2060*/  STSM.16.M88.4 [R3+0x4000], R64 ;  /* 0x0040004003007844 */ /* 0x000fe80000000200 */
[----:B------:R-:W-:Y:S04]  /*2070*/  STSM.16.M88.4 [R4], R40 ;  /* 0x0000002804007844 */ /* 0x000fe80000000200 */
[----:B------:R-:W-:Y:S02]  /*2080*/  STSM.16.M88.4 [R4+0x4000], R72 ;  /* 0x0040004804007844 */ /* 0x000fe40000000200 */
[----:B------:R-:W-:Y:S01]  /*2090*/  VOTEU.ANY UP0, P0 ;  /* 0x00000000003f7886 */ /* 0x000fe20000000100 */
[----:B------:R-:W-:Y:S01]  /*20a0*/  VOTEU.ANY UP1, P0 ;  /* 0x00000000003f7886 */ /* 0x000fe20000020100 */
[----:B------:R-:W-:Y:S03]  /*20b0*/  STSM.16.M88.4 [R0], R48 ;  /* 0x0000003000007844 */ /* 0x000fe60000000200 */
[----:B---3--:R-:W-:Y:S01]  /*20c0*/  @UP0 UMOV UR6, UR26 ;  /* 0x0000001a00060c82 */ /* 0x008fe20008000000 */
[----:B------:R-:W-:Y:S01]  /*20d0*/  STSM.16.M88.4 [R0+0x4000], R80 ;  /* 0x0040005000007844 */ /* 0x000fe20000000200 */
[----:B------:R-:W-:Y:S01]  /*20e0*/  @UP0 UMOV UR7, UR27 ;  /* 0x0000001b00070c82 */ /* 0x000fe20008000000 */
[----:B------:R1:W-:Y:S06]  /*20f0*/  MEMBAR.ALL.CTA ;  /* 0x0000000000007992 */ /* 0x0003ec0000008000 */
[----:B-1----:R-:W1:Y:S02]  /*2100*/  FENCE.VIEW.ASYNC.S ;  /* 0x00000000000073c6 */ /* 0x002e640000000000 */
[----:B-1----:R-:W-:Y:S06]  /*2110*/  BAR.SYNC.DEFER_BLOCKING 0x0 ;  /* 0x0000000000007b1d */ /* 0x002fec0000010000 */
[----:B------:R1:W-:Y:S01]  /*2120*/  @UP1 UTMASTG.2D [UR8], [UR6] ;  /* 0x00000008060013b5 */ /* 0x0003e20008008000 */
[----:B------:R0:W-:Y:S01]  /*2130*/  UTMACMDFLUSH ;  /* 0x00000000000079b7 */ /* 0x0001e20000000000 */
[----:B------:R-:W-:-:S04]  /*2140*/  DEPBAR.LE SB0, 0x0 ;  /* 0x000080000000791a */ /* 0x000fc80000000000 */
[----:B------:R-:W-:Y:S06]  /*2150*/  BAR.SYNC.DEFER_BLOCKING 0x0 ;  /* 0x0000000000007b1d */ /* 0x000fec0000010000 */
[----:B-1----:R-:W-:Y:S05]  /*2160*/  EXIT ;  /* 0x000000000000794d */ /* 0x002fea0003800000 */
.L_x_48:
[----:B------:R-:W1:Y:S02]  /*2170*/  SYNCS.PHASECHK.TRANS64.TRYWAIT P0, [UR18+0x18000], R2 ;  /* 0x01800002ff0075a7 */ /* 0x000e640008000152 */
[----:B-1----:R-:W-:Y:S05]  /*2180*/  @!P0 BRA `(.L_x_48) ;  /* 0xfffffffc00f88947 */ /* 0x002fea000383ffff */
[----:B------:R-:W-:Y:S05]  /*2190*/  BRA `(.L_x_50) ;  /* 0xfffffff800347947 */ /* 0x000fea000383ffff */
.L_x_51:
[----:B------:R-:W-:-:S00]  /*21a0*/  BRA `(.L_x_51) ;  /* 0xfffffffc00fc7947 */ /* 0x000fc0000383ffff */
[----:B------:R-:W-:-:S00]  /*21b0*/  NOP ;  /* 0x0000000000007918 */ /* 0x000fc00000000000 */
        /* <DEDUP_REMOVED lines=12> */
.L_x_52:


//--------------------- .nv.shared.gluon_wgmma    --------------------------
	.section	.nv.shared.gluon_wgmma,"aw",@nobits
	.sectionflags	@""
	.align	16
	.zero		1024


//--------------------- .nv.shared.reserved.0     --------------------------
	.section	.nv.shared.reserved.0,"aw",@nobits
	.weak		__nv_reservedSMEM_offset_0_alias
	.size		__nv_reservedSMEM_offset_0_alias, 0, 0
	.other		__nv_reservedSMEM_offset_0_alias,@"STO_CUDA_RESERVED_SHARED STV_DEFAULT"
__nv_reservedSMEM_offset_0_alias:
	.zero		0


//--------------------- .nv.constant0.gluon_wgmma --------------------------
	.section	.nv.constant0.gluon_wgmma,"a",@progbits
	.sectionflags	@""
	.align	4
.nv.constant0.gluon_wgmma:
	.zero		608


//--------------------- SYMBOLS --------------------------

	.type		.nv.reservedSmem.offset0,@object
	.size		.nv.reservedSmem.offset0,0x4
